	.target	sm_90a

	.elftype	@"ET_EXEC"


//--------------------- .note.nv.tkinfo           --------------------------
	.section	.note.nv.tkinfo,"",@"SHT_NOTE"
	.sectionflags	@"SHF_NOTE_NV_TKINFO"
	.tkinfo
        /*0018*/ 	.word	0x00000002
        /*0030*/ 	.string	""
        /*0030*/ 	.string	"ptxas"
        /*0030*/ 	.string	"Cuda compilation tools, release 13.0, V13.0.88"
        /*0030*/ 	.string	"Build cuda_13.0.r13.0/compiler.36424714_0"
        /*0030*/ 	.string	"-v  -suppress-debug-info  -lineinfo  -arch sm_90a "



//--------------------- .note.nv.cuinfo           --------------------------
	.section	.note.nv.cuinfo,"",@"SHT_NOTE"
	.sectionflags	@"SHF_NOTE_NV_CUINFO"
        /*0018*/ 	.short	0x0002
        /*001a*/ 	.short	0x005a
        /*001c*/ 	.short	0x0082
	.zero		2


//--------------------- .nv.info                  --------------------------
	.section	.nv.info,"",@"SHT_CUDA_INFO"
	.align	4


	//----- nvinfo : EIATTR_REGCOUNT
	.align		4
        /*0000*/ 	.byte	0x04, 0x2f
        /*0002*/ 	.short	(.L_1 - .L_0)
	.align		4
.L_0:
        /*0004*/ 	.word	index@(matmul_kernel)
        /*0008*/ 	.word	0x000000fb


	//----- nvinfo : EIATTR_FRAME_SIZE
	.align		4
.L_1:
        /*000c*/ 	.byte	0x04, 0x11
        /*000e*/ 	.short	(.L_3 - .L_2)
	.align		4
.L_2:
        /*0010*/ 	.word	index@(matmul_kernel)
        /*0014*/ 	.word	0x00000000


	//----- nvinfo : EIATTR_MIN_STACK_SIZE
	.align		4
.L_3:
        /*0018*/ 	.byte	0x04, 0x12
        /*001a*/ 	.short	(.L_5 - .L_4)
	.align		4
.L_4:
        /*001c*/ 	.word	index@(matmul_kernel)
        /*0020*/ 	.word	0x00000000
.L_5:


//--------------------- .nv.compat                --------------------------
	.section	.nv.compat,"",@"SHT_CUDA_COMPAT_INFO"
	.align	4
        /*0000*/ 	.byte	0x02, 0x09, 0x01, 0x00, 0x02, 0x02, 0x02, 0x00, 0x02, 0x05, 0x05, 0x00, 0x03, 0x07, 0x01, 0x01
        /*0010*/ 	.byte	0x02, 0x03, 0x00, 0x00, 0x02, 0x06, 0x01, 0x00, 0x04, 0x0b, 0x08, 0x00, 0x00, 0x00, 0x00, 0x00
        /*0020*/ 	.byte	0x00, 0x00, 0x00, 0x00


//--------------------- .nv.info.matmul_kernel    --------------------------
	.section	.nv.info.matmul_kernel,"",@"SHT_CUDA_INFO"
	.sectionflags	@""
	.align	4


	//----- nvinfo : EIATTR_CUDA_API_VERSION
	.align		4
        /*0000*/ 	.byte	0x04, 0x37
        /*0002*/ 	.short	(.L_7 - .L_6)
.L_6:
        /*0004*/ 	.word	0x00000082


	//----- nvinfo : EIATTR_KPARAM_INFO
	.align		4
.L_7:
        /*0008*/ 	.byte	0x04, 0x17
        /*000a*/ 	.short	(.L_9 - .L_8)
.L_8:
        /*000c*/ 	.word	0x00000000
        /*0010*/ 	.short	0x000d
        /*0012*/ 	.short	0x0048
        /*0014*/ 	.byte	0x00, 0xf4, 0x21, 0x00


	//----- nvinfo : EIATTR_KPARAM_INFO
	.align		4
.L_9:
        /*0018*/ 	.byte	0x04, 0x17
        /*001a*/ 	.short	(.L_11 - .L_10)
.L_10:
        /*001c*/ 	.word	0x00000000
        /*0020*/ 	.short	0x000c
        /*0022*/ 	.short	0x0040
        /*0024*/ 	.byte	0x00, 0xf4, 0x21, 0x00


	//----- nvinfo : EIATTR_KPARAM_INFO
	.align		4
.L_11:
        /*0028*/ 	.byte	0x04, 0x17
        /*002a*/ 	.short	(.L_13 - .L_12)
.L_12:
        /*002c*/ 	.word	0x00000000
        /*0030*/ 	.short	0x000b
        /*0032*/ 	.short	0x0038
        /*0034*/ 	.byte	0x00, 0xf0, 0x11, 0x00


	//----- nvinfo : EIATTR_KPARAM_INFO
	.align		4
.L_13:
        /*0038*/ 	.byte	0x04, 0x17
        /*003a*/ 	.short	(.L_15 - .L_14)
.L_14:
        /*003c*/ 	.word	0x00000000
        /*0040*/ 	.short	0x000a
        /*0042*/ 	.short	0x0034
        /*0044*/ 	.byte	0x00, 0xf0, 0x11, 0x00


	//----- nvinfo : EIATTR_KPARAM_INFO
	.align		4
.L_15:
        /*0048*/ 	.byte	0x04, 0x17
        /*004a*/ 	.short	(.L_17 - .L_16)
.L_16:
        /*004c*/ 	.word	0x00000000
        /*0050*/ 	.short	0x0009
        /*0052*/ 	.short	0x0030
        /*0054*/ 	.byte	0x00, 0xf0, 0x11, 0x00


	//----- nvinfo : EIATTR_KPARAM_INFO
	.align		4
.L_17:
        /*0058*/ 	.byte	0x04, 0x17
        /*005a*/ 	.short	(.L_19 - .L_18)
.L_18:
        /*005c*/ 	.word	0x00000000
        /*0060*/ 	.short	0x0008
        /*0062*/ 	.short	0x002c
        /*0064*/ 	.byte	0x00, 0xf0, 0x11, 0x00


	//----- nvinfo : EIATTR_KPARAM_INFO
	.align		4
.L_19:
        /*0068*/ 	.byte	0x04, 0x17
        /*006a*/ 	.short	(.L_21 - .L_20)
.L_20:
        /*006c*/ 	.word	0x00000000
        /*0070*/ 	.short	0x0007
        /*0072*/ 	.short	0x0028
        /*0074*/ 	.byte	0x00, 0xf0, 0x11, 0x00


	//----- nvinfo : EIATTR_KPARAM_INFO
	.align		4
.L_21:
        /*0078*/ 	.byte	0x04, 0x17
        /*007a*/ 	.short	(.L_23 - .L_22)
.L_22:
        /*007c*/ 	.word	0x00000000
        /*0080*/ 	.short	0x0006
        /*0082*/ 	.short	0x0024
        /*0084*/ 	.byte	0x00, 0xf0, 0x11, 0x00


	//----- nvinfo : EIATTR_KPARAM_INFO
	.align		4
.L_23:
        /*0088*/ 	.byte	0x04, 0x17
        /*008a*/ 	.short	(.L_25 - .L_24)
.L_24:
        /*008c*/ 	.word	0x00000000
        /*0090*/ 	.short	0x0005
        /*0092*/ 	.short	0x0020
        /*0094*/ 	.byte	0x00, 0xf0, 0x11, 0x00


	//----- nvinfo : EIATTR_KPARAM_INFO
	.align		4
.L_25:
        /*0098*/ 	.byte	0x04, 0x17
        /*009a*/ 	.short	(.L_27 - .L_26)
.L_26:
        /*009c*/ 	.word	0x00000000
        /*00a0*/ 	.short	0x0004
        /*00a2*/ 	.short	0x001c
        /*00a4*/ 	.byte	0x00, 0xf0, 0x11, 0x00


	//----- nvinfo : EIATTR_KPARAM_INFO
	.align		4
.L_27:
        /*00a8*/ 	.byte	0x04, 0x17
        /*00aa*/ 	.short	(.L_29 - .L_28)
.L_28:
        /*00ac*/ 	.word	0x00000000
        /*00b0*/ 	.short	0x0003
        /*00b2*/ 	.short	0x0018
        /*00b4*/ 	.byte	0x00, 0xf0, 0x11, 0x00


	//----- nvinfo : EIATTR_KPARAM_INFO
	.align		4
.L_29:
        /*00b8*/ 	.byte	0x04, 0x17
        /*00ba*/ 	.short	(.L_31 - .L_30)
.L_30:
        /*00bc*/ 	.word	0x00000000
        /*00c0*/ 	.short	0x0002
        /*00c2*/ 	.short	0x0010
        /*00c4*/ 	.byte	0x00, 0xf4, 0x21, 0x00


	//----- nvinfo : EIATTR_KPARAM_INFO
	.align		4
.L_31:
        /*00c8*/ 	.byte	0x04, 0x17
        /*00ca*/ 	.short	(.L_33 - .L_32)
.L_32:
        /*00cc*/ 	.word	0x00000000
        /*00d0*/ 	.short	0x0001
        /*00d2*/ 	.short	0x0008
        /*00d4*/ 	.byte	0x00, 0xf4, 0x21, 0x00


	//----- nvinfo : EIATTR_KPARAM_INFO
	.align		4
.L_33:
        /*00d8*/ 	.byte	0x04, 0x17
        /*00da*/ 	.short	(.L_35 - .L_34)
.L_34:
        /*00dc*/ 	.word	0x00000000
        /*00e0*/ 	.short	0x0000
        /*00e2*/ 	.short	0x0000
        /*00e4*/ 	.byte	0x00, 0xf4, 0x21, 0x00


	//----- nvinfo : EIATTR_SPARSE_MMA_MASK
	.align		4
.L_35:
        /*00e8*/ 	.byte	0x03, 0x50
        /*00ea*/ 	.short	0x0000


	//----- nvinfo : EIATTR_MAXREG_COUNT
	.align		4
        /*00ec*/ 	.byte	0x03, 0x1b
        /*00ee*/ 	.short	0x00ff


	//----- nvinfo : EIATTR_NUM_BARRIERS
	.align		4
        /*00f0*/ 	.byte	0x02, 0x4c
        /*00f2*/ 	.byte	0x01
	.zero		1


	//----- nvinfo : EIATTR_MERCURY_ISA_VERSION
	.align		4
        /*00f4*/ 	.byte	0x03, 0x5f
        /*00f6*/ 	.short	0x0101


	//----- nvinfo : EIATTR_EXIT_INSTR_OFFSETS
	.align		4
        /*00f8*/ 	.byte	0x04, 0x1c
        /*00fa*/ 	.short	(.L_37 - .L_36)


	//   ....[0]....
.L_36:
        /*00fc*/ 	.word	0x000088d0


	//   ....[1]....
        /*0100*/ 	.word	0x000088f0


	//----- nvinfo : EIATTR_REQNTID
	.align		4
.L_37:
        /*0104*/ 	.byte	0x04, 0x10
        /*0106*/ 	.short	(.L_39 - .L_38)
.L_38:
        /*0108*/ 	.word	0x00000080
        /*010c*/ 	.word	0x00000001
        /*0110*/ 	.word	0x00000001


	//----- nvinfo : EIATTR_CBANK_PARAM_SIZE
	.align		4
.L_39:
        /*0114*/ 	.byte	0x03, 0x19
        /*0116*/ 	.short	0x0050


	//----- nvinfo : EIATTR_PARAM_CBANK
	.align		4
        /*0118*/ 	.byte	0x04, 0x0a
        /*011a*/ 	.short	(.L_41 - .L_40)
	.align		4
.L_40:
        /*011c*/ 	.word	index@(.nv.constant0.matmul_kernel)
        /*0120*/ 	.short	0x0210
        /*0122*/ 	.short	0x0050


	//----- nvinfo : EIATTR_SW_WAR
	.align		4
.L_41:
        /*0124*/ 	.byte	0x04, 0x36
        /*0126*/ 	.short	(.L_43 - .L_42)
.L_42:
        /*0128*/ 	.word	0x00000008
.L_43:


//--------------------- .nv.callgraph             --------------------------
	.section	.nv.callgraph,"",@"SHT_CUDA_CALLGRAPH"
	.align	4
	.sectionentsize	8
	.align		4
        /*0000*/ 	.word	0x00000000
	.align		4
        /*0004*/ 	.word	0xffffffff
	.align		4
        /*0008*/ 	.word	0x00000000
	.align		4
        /*000c*/ 	.word	0xfffffffe
	.align		4
        /*0010*/ 	.word	0x00000000
	.align		4
        /*0014*/ 	.word	0xfffffffd
	.align		4
        /*0018*/ 	.word	0x00000000
	.align		4
        /*001c*/ 	.word	0xfffffffc


//--------------------- .text.matmul_kernel       --------------------------
	.section	.text.matmul_kernel,"ax",@progbits
	.align	128
        .global         matmul_kernel
        .type           matmul_kernel,@function
        .size           matmul_kernel,(.L_x_4 - matmul_kernel)
        .other          matmul_kernel,@"STO_CUDA_ENTRY STV_DEFAULT"
matmul_kernel:
.text.matmul_kernel:
[----:B------:R-:W-:Y:S08]  /*0000*/  LDC R1, c[0x0][0x28] ;  /* 0x00000a00ff017b82 */ /* 0x000ff00000000800 */
[----:B------:R-:W0:Y:S01]  /*0010*/  LDC.64 R48, c[0x0][0x228] ;  /* 0x00008a00ff307b82 */ /* 0x000e220000000a00 */
[----:B------:R-:W1:Y:S01]  /*0020*/  S2R R5, SR_CTAID.X ;  /* 0x0000000000057919 */ /* 0x000e620000002500 */
[----:B------:R-:W-:Y:S01]  /*0030*/  ULDC UR4, c[0x0][0x230] ;  /* 0x00008c0000047ab9 */ /* 0x000fe20000000800 */
[----:B------:R-:W-:Y:S01]  /*0040*/  ULDC.64 UR30, c[0x0][0x208] ;  /* 0x00008200001e7ab9 */ /* 0x000fe20000000a00 */
[----:B------:R-:W-:Y:S01]  /*0050*/  UIADD3 UR4, UR4, 0x7f, URZ ;  /* 0x0000007f04047890 */ /* 0x000fe2000fffe03f */
[----:B------:R-:W2:Y:S01]  /*0060*/  S2R R30, SR_TID.X ;  /* 0x00000000001e7919 */ /* 0x000ea20000002100 */
[----:B------:R-:W-:-:S02]  /*0070*/  ULDC UR5, c[0x0][0x230] ;  /* 0x00008c0000057ab9 */ /* 0x000fc40000000800 */
[----:B------:R-:W-:Y:S01]  /*0080*/  UISETP.GT.AND UP0, UPT, UR4, 0x7f, UPT ;  /* 0x0000007f0400788c */ /* 0x000fe2000bf04270 */
[----:B0-----:R-:W-:-:S05]  /*0090*/  VIADD R0, R49, 0x3f ;  /* 0x0000003f31007836 */ /* 0x001fca0000000000 */
[----:B------:R-:W-:-:S04]  /*00a0*/  SHF.R.S32.HI R3, RZ, 0x1f, R0 ;  /* 0x0000001fff037819 */ /* 0x000fc80000011400 */
[----:B------:R-:W-:Y:S02]  /*00b0*/  LEA.HI R3, R3, R0, RZ, 0x6 ;  /* 0x0000000003037211 */ /* 0x000fe400078f30ff */
[----:B-1----:R-:W-:Y:S02]  /*00c0*/  IABS R8, R5 ;  /* 0x0000000500087213 */ /* 0x002fe40000000000 */
[----:B------:R-:W-:Y:S02]  /*00d0*/  SHF.R.S32.HI R3, RZ, 0x6, R3 ;  /* 0x00000006ff037819 */ /* 0x000fe40000011403 */
[----:B--2---:R-:W-:-:S03]  /*00e0*/  SHF.R.U32.HI R132, RZ, 0x4, R30 ;  /* 0x00000004ff847819 */ /* 0x004fc6000001161e */
[----:B------:R-:W-:Y:S01]  /*00f0*/  IMAD.SHL.U32 R4, R3, 0x8, RZ ;  /* 0x0000000803047824 */ /* 0x000fe200078e00ff */
[----:B------:R-:W-:-:S04]  /*0100*/  SGXT.U32 R132, R132, 0x3 ;  /* 0x000000038484781a */ /* 0x000fc80000000000 */
[-C--:B------:R-:W-:Y:S02]  /*0110*/  IABS R7, R4.reuse ;  /* 0x0000000400077213 */ /* 0x080fe40000000000 */
[----:B------:R-:W-:Y:S02]  /*0120*/  IABS R10, R4 ;  /* 0x00000004000a7213 */ /* 0x000fe40000000000 */
[----:B------:R-:W0:Y:S01]  /*0130*/  I2F.RP R0, R7 ;  /* 0x0000000700007306 */ /* 0x000e220000209400 */
[C---:B------:R-:W-:Y:S02]  /*0140*/  LOP3.LUT R32, R132.reuse, 0x8, RZ, 0xfc, !PT ;  /* 0x0000000884207812 */ /* 0x040fe400078efcff */
[C---:B------:R-:W-:Y:S02]  /*0150*/  LOP3.LUT R33, R132.reuse, 0x10, RZ, 0xfc, !PT ;  /* 0x0000001084217812 */ /* 0x040fe400078efcff */
[C---:B------:R-:W-:Y:S02]  /*0160*/  LOP3.LUT R34, R132.reuse, 0x18, RZ, 0xfc, !PT ;  /* 0x0000001884227812 */ /* 0x040fe400078efcff */
[----:B------:R-:W-:-:S02]  /*0170*/  LOP3.LUT R140, R132, 0x20, RZ, 0xfc, !PT ;  /* 0x00000020848c7812 */ /* 0x000fc400078efcff */
[C---:B------:R-:W-:Y:S02]  /*0180*/  LOP3.LUT R138, R132.reuse, 0x28, RZ, 0xfc, !PT ;  /* 0x00000028848a7812 */ /* 0x040fe400078efcff */
[----:B------:R-:W-:Y:S01]  /*0190*/  LOP3.LUT R136, R132, 0x30, RZ, 0xfc, !PT ;  /* 0x0000003084887812 */ /* 0x000fe200078efcff */
[----:B0-----:R-:W0:Y:S02]  /*01a0*/  MUFU.RCP R0, R0 ;  /* 0x0000000000007308 */ /* 0x001e240000001000 */
[----:B0-----:R-:W-:Y:S02]  /*01b0*/  VIADD R2, R0, 0xffffffe ;  /* 0x0ffffffe00027836 */ /* 0x001fe40000000000 */
[----:B------:R-:W-:-:S04]  /*01c0*/  IMAD.MOV R0, RZ, RZ, -R10 ;  /* 0x000000ffff007224 */ /* 0x000fc800078e0a0a */
[----:B------:R0:W1:Y:S02]  /*01d0*/  F2I.FTZ.U32.TRUNC.NTZ R3, R2 ;  /* 0x0000000200037305 */ /* 0x000064000021f000 */
[----:B0-----:R-:W-:Y:S02]  /*01e0*/  IMAD.MOV.U32 R2, RZ, RZ, RZ ;  /* 0x000000ffff027224 */ /* 0x001fe400078e00ff */
[----:B-1----:R-:W-:-:S04]  /*01f0*/  IMAD.MOV R6, RZ, RZ, -R3 ;  /* 0x000000ffff067224 */ /* 0x002fc800078e0a03 */
[----:B------:R-:W-:Y:S02]  /*0200*/  IMAD R9, R6, R7, RZ ;  /* 0x0000000706097224 */ /* 0x000fe400078e02ff */
[----:B------:R-:W-:Y:S02]  /*0210*/  IMAD.MOV.U32 R6, RZ, RZ, R8 ;  /* 0x000000ffff067224 */ /* 0x000fe400078e0008 */
[----:B------:R-:W-:-:S06]  /*0220*/  IMAD.HI.U32 R3, R3, R9, R2 ;  /* 0x0000000903037227 */ /* 0x000fcc00078e0002 */
[----:B------:R-:W-:-:S04]  /*0230*/  IMAD.HI.U32 R3, R3, R6, RZ ;  /* 0x0000000603037227 */ /* 0x000fc800078e00ff */
[----:B------:R-:W-:-:S05]  /*0240*/  IMAD R0, R3, R0, R6 ;  /* 0x0000000003007224 */ /* 0x000fca00078e0206 */
[----:B------:R-:W-:-:S13]  /*0250*/  ISETP.GT.U32.AND P1, PT, R7, R0, PT ;  /* 0x000000000700720c */ /* 0x000fda0003f24070 */
[----:B------:R-:W-:Y:S02]  /*0260*/  @!P1 IMAD.IADD R0, R0, 0x1, -R7 ;  /* 0x0000000100009824 */ /* 0x000fe400078e0a07 */
[----:B------:R-:W-:Y:S01]  /*0270*/  @!P1 VIADD R3, R3, 0x1 ;  /* 0x0000000103039836 */ /* 0x000fe20000000000 */
[----:B------:R-:W-:Y:S02]  /*0280*/  ISETP.NE.AND P1, PT, R4, RZ, PT ;  /* 0x000000ff0400720c */ /* 0x000fe40003f25270 */
[----:B------:R-:W-:Y:S02]  /*0290*/  ISETP.GE.U32.AND P0, PT, R0, R7, PT ;  /* 0x000000070000720c */ /* 0x000fe40003f06070 */
[----:B------:R-:W-:-:S04]  /*02a0*/  LOP3.LUT R0, R5, R4, RZ, 0x3c, !PT ;  /* 0x0000000405007212 */ /* 0x000fc800078e3cff */
[----:B------:R-:W-:Y:S01]  /*02b0*/  ISETP.GE.AND P2, PT, R0, RZ, PT ;  /* 0x000000ff0000720c */ /* 0x000fe20003f46270 */
[----:B------:R-:W-:-:S06]  /*02c0*/  VIADD R0, R48, 0xf ;  /* 0x0000000f30007836 */ /* 0x000fcc0000000000 */
[----:B------:R-:W-:-:S04]  /*02d0*/  @P0 VIADD R3, R3, 0x1 ;  /* 0x0000000103030836 */ /* 0x000fc80000000000 */
[----:B------:R-:W-:Y:S01]  /*02e0*/  IMAD.MOV.U32 R2, RZ, RZ, R3 ;  /* 0x000000ffff027224 */ /* 0x000fe200078e0003 */
[----:B------:R-:W-:-:S03]  /*02f0*/  SHF.R.S32.HI R3, RZ, 0x1f, R0 ;  /* 0x0000001fff037819 */ /* 0x000fc60000011400 */
[----:B------:R-:W-:Y:S01]  /*0300*/  @!P2 IMAD.MOV R2, RZ, RZ, -R2 ;  /* 0x000000ffff02a224 */ /* 0x000fe200078e0a02 */
[----:B------:R-:W-:Y:S02]  /*0310*/  @!P1 LOP3.LUT R2, RZ, R4, RZ, 0x33, !PT ;  /* 0x00000004ff029212 */ /* 0x000fe400078e33ff */
[----:B------:R-:W-:-:S03]  /*0320*/  LEA.HI R3, R3, R0, RZ, 0x4 ;  /* 0x0000000003037211 */ /* 0x000fc600078f20ff */
[----:B------:R-:W-:Y:S02]  /*0330*/  IMAD.SHL.U32 R6, R2, 0x8, RZ ;  /* 0x0000000802067824 */ /* 0x000fe400078e00ff */
[----:B------:R-:W-:-:S03]  /*0340*/  IMAD.MOV R2, RZ, RZ, -R2 ;  /* 0x000000ffff027224 */ /* 0x000fc600078e0a02 */
[----:B------:R-:W-:Y:S01]  /*0350*/  LEA.HI.SX32 R3, R3, -R6, 0x1c ;  /* 0x8000000603037211 */ /* 0x000fe200078fe2ff */
[----:B------:R-:W-:-:S03]  /*0360*/  IMAD R4, R4, R2, R5 ;  /* 0x0000000204047224 */ /* 0x000fc600078e0205 */
[----:B------:R-:W-:Y:S02]  /*0370*/  VIMNMX R11, R3, 0x8, PT ;  /* 0x00000008030b7848 */ /* 0x000fe40003fe0100 */
[----:B------:R-:W-:Y:S02]  /*0380*/  IABS R9, R4 ;  /* 0x0000000400097213 */ /* 0x000fe40000000000 */
[----:B------:R-:W-:-:S04]  /*0390*/  IABS R7, R11 ;  /* 0x0000000b00077213 */ /* 0x000fc80000000000 */
[----:B------:R-:W0:Y:S08]  /*03a0*/  I2F.RP R0, R7 ;  /* 0x0000000700007306 */ /* 0x000e300000209400 */
[----:B0-----:R-:W0:Y:S02]  /*03b0*/  MUFU.RCP R0, R0 ;  /* 0x0000000000007308 */ /* 0x001e240000001000 */
[----:B0-----:R-:W-:-:S06]  /*03c0*/  VIADD R3, R0, 0xffffffe ;  /* 0x0ffffffe00037836 */ /* 0x001fcc0000000000 */
[----:B------:R-:W0:Y:S02]  /*03d0*/  F2I.FTZ.U32.TRUNC.NTZ R3, R3 ;  /* 0x0000000300037305 */ /* 0x000e24000021f000 */
[----:B0-----:R-:W-:-:S04]  /*03e0*/  IMAD.MOV R8, RZ, RZ, -R3 ;  /* 0x000000ffff087224 */ /* 0x001fc800078e0a03 */
[----:B------:R-:W-:Y:S01]  /*03f0*/  IMAD.MOV.U32 R2, RZ, RZ, R8 ;  /* 0x000000ffff027224 */ /* 0x000fe200078e0008 */
[----:B------:R-:W-:-:S03]  /*0400*/  IABS R8, R11 ;  /* 0x0000000b00087213 */ /* 0x000fc60000000000 */
[----:B------:R-:W-:Y:S02]  /*0410*/  IMAD R5, R2, R7, RZ ;  /* 0x0000000702057224 */ /* 0x000fe400078e02ff */
[----:B------:R-:W-:Y:S02]  /*0420*/  IMAD.MOV.U32 R2, RZ, RZ, RZ ;  /* 0x000000ffff027224 */ /* 0x000fe400078e00ff */
[----:B------:R-:W-:Y:S02]  /*0430*/  IMAD.MOV R0, RZ, RZ, -R8 ;  /* 0x000000ffff007224 */ /* 0x000fe400078e0a08 */
[----:B------:R-:W-:Y:S01]  /*0440*/  IMAD.HI.U32 R2, R3, R5, R2 ;  /* 0x0000000503027227 */ /* 0x000fe200078e0002 */
[----:B------:R-:W-:-:S05]  /*0450*/  LOP3.LUT R3, R30, 0xf, RZ, 0xc0, !PT ;  /* 0x0000000f1e037812 */ /* 0x000fca00078ec0ff */
        /* <DEDUP_REMOVED lines=8> */
[----:B------:R-:W-:-:S07]  /*04e0*/  ISETP.GE.AND P2, PT, R0, RZ, PT ;  /* 0x000000ff0000720c */ /* 0x000fce0003f46270 */
[----:B------:R-:W-:Y:S01]  /*04f0*/  @P0 VIADD R2, R2, 0x1 ;  /* 0x0000000102020836 */ /* 0x000fe20000000000 */
[----:B------:R-:W-:-:S03]  /*0500*/  PLOP3.LUT P0, PT, PT, PT, UP0, 0x80, 0x0 ;  /* 0x000000000000781c */ /* 0x000fc60003f0f008 */
[----:B------:R-:W-:Y:S01]  /*0510*/  IMAD.MOV.U32 R28, RZ, RZ, R2 ;  /* 0x000000ffff1c7224 */ /* 0x000fe200078e0002 */
[----:B------:R-:W-:-:S03]  /*0520*/  SHF.R.U32.HI R2, RZ, 0x4, R30 ;  /* 0x00000004ff027819 */ /* 0x000fc6000001161e */
[----:B------:R-:W-:Y:S01]  /*0530*/  @!P2 IMAD.MOV R28, RZ, RZ, -R28 ;  /* 0x000000ffff1ca224 */ /* 0x000fe200078e0a1c */
[----:B------:R-:W-:Y:S01]  /*0540*/  @!P1 LOP3.LUT R28, RZ, R11, RZ, 0x33, !PT ;  /* 0x0000000bff1c9212 */ /* 0x000fe200078e33ff */
[----:B------:R-:W-:-:S04]  /*0550*/  VIADD R118, R2, 0x38 ;  /* 0x0000003802767836 */ /* 0x000fc80000000000 */
[----:B------:R-:W-:Y:S02]  /*0560*/  IMAD.MOV R0, RZ, RZ, -R28 ;  /* 0x000000ffff007224 */ /* 0x000fe400078e0a1c */
[----:B------:R-:W-:Y:S02]  /*0570*/  IMAD.SHL.U32 R28, R28, 0x40, RZ ;  /* 0x000000401c1c7824 */ /* 0x000fe400078e00ff */
[----:B------:R-:W-:-:S04]  /*0580*/  IMAD R0, R11, R0, R4 ;  /* 0x000000000b007224 */ /* 0x000fc800078e0204 */
[----:B------:R-:W-:-:S04]  /*0590*/  IMAD.IADD R0, R6, 0x1, R0 ;  /* 0x0000000106007824 */ /* 0x000fc800078e0200 */
[----:B------:R-:W-:Y:S01]  /*05a0*/  IMAD R0, R0, 0x10, R3 ;  /* 0x0000001000007824 */ /* 0x000fe200078e0203 */
[----:B------:R-:W-:Y:S06]  /*05b0*/  @P0 BRA `(.L_x_0) ;  /* 0x00000000001c0947 */ /* 0x000fec0003800000 */
[C---:B------:R-:W-:Y:S01]  /*05c0*/  IMAD.SHL.U32 R29, R30.reuse, 0x20, RZ ;  /* 0x000000201e1d7824 */ /* 0x040fe200078e00ff */
[----:B------:R-:W-:Y:S01]  /*05d0*/  CS2R R4, SRZ ;  /* 0x0000000000047805 */ /* 0x000fe2000001ff00 */
[----:B------:R-:W-:Y:S01]  /*05e0*/  IMAD.SHL.U32 R30, R30, 0x2, RZ ;  /* 0x000000021e1e7824 */ /* 0x000fe200078e00ff */
[----:B------:R-:W-:Y:S02]  /*05f0*/  CS2R R6, SRZ ;  /* 0x0000000000067805 */ /* 0x000fe4000001ff00 */
[----:B------:R-:W-:Y:S02]  /*0600*/  CS2R R8, SRZ ;  /* 0x0000000000087805 */ /* 0x000fe4000001ff00 */
[----:B------:R-:W-:Y:S01]  /*0610*/  CS2R R10, SRZ ;  /* 0x00000000000a7805 */ /* 0x000fe2000001ff00 */
[----:B------:R-:W-:Y:S06]  /*0620*/  BRA `(.L_x_1) ;  /* 0x0000007800fc7947 */ /* 0x000fec0003800000 */
.L_x_0:
[----:B------:R-:W-:Y:S01]  /*0630*/  IABS R13, R48 ;  /* 0x00000030000d7213 */ /* 0x000fe20000000000 */
[C---:B------:R-:W-:Y:S01]  /*0640*/  VIADD R14, R28.reuse, 0x3e ;  /* 0x0000003e1c0e7836 */ /* 0x040fe20000000000 */
[----:B------:R-:W-:Y:S01]  /*0650*/  IABS R4, R49 ;  /* 0x0000003100047213 */ /* 0x000fe20000000000 */
[----:B------:R-:W-:Y:S01]  /*0660*/  VIADD R15, R28, 0x3d ;  /* 0x0000003d1c0f7836 */ /* 0x000fe20000000000 */
[----:B------:R-:W0:Y:S01]  /*0670*/  I2F.RP R5, R13 ;  /* 0x0000000d00057306 */ /* 0x000e220000209400 */
[----:B------:R-:W-:Y:S01]  /*0680*/  ISETP.GE.AND P5, PT, R0, RZ, PT ;  /* 0x000000ff0000720c */ /* 0x000fe20003fa6270 */
[----:B------:R-:W-:Y:S01]  /*0690*/  VIADD R16, R28, 0x3c ;  /* 0x0000003c1c107836 */ /* 0x000fe20000000000 */
[----:B------:R-:W-:Y:S01]  /*06a0*/  ISETP.GE.AND P4, PT, R14, RZ, PT ;  /* 0x000000ff0e00720c */ /* 0x000fe20003f86270 */
[C---:B------:R-:W-:Y:S01]  /*06b0*/  VIADD R17, R28.reuse, 0x3a ;  /* 0x0000003a1c117836 */ /* 0x040fe20000000000 */
[----:B------:R-:W-:Y:S01]  /*06c0*/  IABS R12, R15 ;  /* 0x0000000f000c7213 */ /* 0x000fe20000000000 */
[C---:B------:R-:W-:Y:S01]  /*06d0*/  VIADD R21, R28.reuse, 0x36 ;  /* 0x000000361c157836 */ /* 0x040fe20000000000 */
[----:B------:R-:W-:Y:S01]  /*06e0*/  IABS R64, R28 ;  /* 0x0000001c00407213 */ /* 0x000fe20000000000 */
[----:B------:R-:W1:Y:S01]  /*06f0*/  I2F.RP R3, R4 ;  /* 0x0000000400037306 */ /* 0x000e620000209400 */
[C---:B------:R-:W-:Y:S01]  /*0700*/  VIADD R19, R28.reuse, 0x38 ;  /* 0x000000381c137836 */ /* 0x040fe20000000000 */
[----:B------:R-:W-:Y:S01]  /*0710*/  ULDC UR34, c[0x0][0x240] ;  /* 0x0000900000227ab9 */ /* 0x000fe20000000800 */
[----:B------:R-:W-:Y:S01]  /*0720*/  IABS R18, R21 ;  /* 0x0000001500127213 */ /* 0x000fe20000000000 */
[C---:B------:R-:W-:Y:S01]  /*0730*/  VIADD R20, R28.reuse, 0x37 ;  /* 0x000000371c147836 */ /* 0x040fe20000000000 */
[----:B------:R-:W-:Y:S01]  /*0740*/  ULDC.64 UR32, c[0x0][0x218] ;  /* 0x0000860000207ab9 */ /* 0x000fe20000000a00 */
[----:B------:R-:W-:Y:S01]  /*0750*/  VIADD R22, R28, 0x35 ;  /* 0x000000351c167836 */ /* 0x000fe20000000000 */
[----:B------:R-:W-:Y:S01]  /*0760*/  LOP3.LUT R115, R30, 0x7f, RZ, 0xc0, !PT ;  /* 0x0000007f1e737812 */ /* 0x000fe200078ec0ff */
[----:B0-----:R-:W0:Y:S01]  /*0770*/  MUFU.RCP R5, R5 ;  /* 0x0000000500057308 */ /* 0x001e220000001000 */
[----:B------:R-:W-:Y:S01]  /*0780*/  VIADD R23, R28, 0x33 ;  /* 0x000000331c177836 */ /* 0x000fe20000000000 */
[----:B------:R-:W-:Y:S01]  /*0790*/  LOP3.LUT R120, R132, 0x70, RZ, 0xfc, !PT ;  /* 0x0000007084787812 */ /* 0x000fe200078efcff */
[----:B------:R-:W-:Y:S01]  /*07a0*/  VIADD R26, R28, 0x30 ;  /* 0x000000301c1a7836 */ /* 0x000fe20000000000 */
[----:B------:R-:W-:Y:S01]  /*07b0*/  LOP3.LUT R122, R132, 0x68, RZ, 0xfc, !PT ;  /* 0x00000068847a7812 */ /* 0x000fe200078efcff */
[----:B------:R-:W-:Y:S01]  /*07c0*/  VIADD R27, R28, 0x2f ;  /* 0x0000002f1c1b7836 */ /* 0x000fe20000000000 */
[----:B------:R-:W-:Y:S01]  /*07d0*/  LOP3.LUT R124, R132, 0x60, RZ, 0xfc, !PT ;  /* 0x00000060847c7812 */ /* 0x000fe200078efcff */
[C---:B------:R-:W-:Y:S01]  /*07e0*/  VIADD R31, R28.reuse, 0x2d ;  /* 0x0000002d1c1f7836 */ /* 0x040fe20000000000 */
[----:B-1----:R-:W1:Y:S01]  /*07f0*/  MUFU.RCP R3, R3 ;  /* 0x0000000300037308 */ /* 0x002e620000001000 */
[----:B------:R-:W-:Y:S01]  /*0800*/  IABS R24, R26 ;  /* 0x0000001a00187213 */ /* 0x000fe20000000000 */
[C---:B------:R-:W-:Y:S01]  /*0810*/  VIADD R35, R28.reuse, 0x2c ;  /* 0x0000002c1c237836 */ /* 0x040fe20000000000 */
[----:B------:R-:W-:Y:S01]  /*0820*/  IABS R25, R27 ;  /* 0x0000001b00197213 */ /* 0x000fe20000000000 */
[----:B------:R-:W-:Y:S01]  /*0830*/  VIADD R37, R28, 0x2a ;  /* 0x0000002a1c257836 */ /* 0x000fe20000000000 */
[----:B------:R-:W-:Y:S01]  /*0840*/  LOP3.LUT R126, R132, 0x58, RZ, 0xfc, !PT ;  /* 0x00000058847e7812 */ /* 0x000fe200078efcff */
[C---:B------:R-:W-:Y:S01]  /*0850*/  VIADD R38, R28.reuse, 0x29 ;  /* 0x000000291c267836 */ /* 0x040fe20000000000 */
[----:B------:R-:W-:Y:S01]  /*0860*/  IABS R29, R35 ;  /* 0x00000023001d7213 */ /* 0x000fe20000000000 */
[----:B------:R-:W-:Y:S01]  /*0870*/  VIADD R39, R28, 0x28 ;  /* 0x000000281c277836 */ /* 0x000fe20000000000 */
[C---:B------:R-:W-:Y:S01]  /*0880*/  LOP3.LUT R128, R132.reuse, 0x50, RZ, 0xfc, !PT ;  /* 0x0000005084807812 */ /* 0x040fe200078efcff */
[----:B0-----:R-:W-:Y:S01]  /*0890*/  VIADD R8, R5, 0xffffffe ;  /* 0x0ffffffe05087836 */ /* 0x001fe20000000000 */
[----:B------:R-:W-:Y:S01]  /*08a0*/  LOP3.LUT R130, R132, 0x48, RZ, 0xfc, !PT ;  /* 0x0000004884827812 */ /* 0x000fe200078efcff */
[C---:B------:R-:W-:Y:S01]  /*08b0*/  VIADD R40, R28.reuse, 0x27 ;  /* 0x000000271c287836 */ /* 0x040fe20000000000 */
[----:B------:R-:W-:Y:S01]  /*08c0*/  IABS R36, R39 ;  /* 0x0000002700247213 */ /* 0x000fe20000000000 */
[----:B------:R0:W2:Y:S01]  /*08d0*/  F2I.FTZ.U32.TRUNC.NTZ R9, R8 ;  /* 0x0000000800097305 */ /* 0x0000a2000021f000 */
[----:B------:R-:W-:Y:S01]  /*08e0*/  VIADD R41, R28, 0x26 ;  /* 0x000000261c297836 */ /* 0x000fe20000000000 */
[----:B------:R-:W-:Y:S01]  /*08f0*/  LOP3.LUT R134, R132, 0x40, RZ, 0xfc, !PT ;  /* 0x0000004084867812 */ /* 0x000fe200078efcff */
[----:B-1----:R-:W-:-:S02]  /*0900*/  VIADD R6, R3, 0xffffffe ;  /* 0x0ffffffe03067836 */ /* 0x002fc40000000000 */
[C---:B------:R-:W-:Y:S02]  /*0910*/  VIADD R3, R28.reuse, 0x3f ;  /* 0x0000003f1c037836 */ /* 0x040fe40000000000 */
[C---:B------:R-:W-:Y:S01]  /*0920*/  VIADD R51, R28.reuse, 0x21 ;  /* 0x000000211c337836 */ /* 0x040fe20000000000 */
[----:B------:R1:W3:Y:S01]  /*0930*/  F2I.FTZ.U32.TRUNC.NTZ R7, R6 ;  /* 0x0000000600077305 */ /* 0x0002e2000021f000 */
[----:B0-----:R-:W-:Y:S01]  /*0940*/  IMAD.MOV.U32 R8, RZ, RZ, RZ ;  /* 0x000000ffff087224 */ /* 0x001fe200078e00ff */
[----:B------:R-:W-:Y:S01]  /*0950*/  ISETP.GE.AND P2, PT, R3, RZ, PT ;  /* 0x000000ff0300720c */ /* 0x000fe20003f46270 */
[C---:B------:R-:W-:Y:S01]  /*0960*/  VIADD R46, R28.reuse, 0x22 ;  /* 0x000000221c2e7836 */ /* 0x040fe20000000000 */
[----:B------:R-:W-:Y:S01]  /*0970*/  IABS R44, R51 ;  /* 0x00000033002c7213 */ /* 0x000fe20000000000 */
[----:B------:R-:W-:Y:S02]  /*0980*/  VIADD R53, R28, 0x1f ;  /* 0x0000001f1c357836 */ /* 0x000fe40000000000 */
[----:B--2---:R-:W-:Y:S01]  /*0990*/  IMAD.MOV R10, RZ, RZ, -R9 ;  /* 0x000000ffff0a7224 */ /* 0x004fe200078e0a09 */
[----:B------:R-:W-:Y:S01]  /*09a0*/  IABS R43, R46 ;  /* 0x0000002e002b7213 */ /* 0x000fe20000000000 */
[----:B-1----:R-:W-:-:S02]  /*09b0*/  IMAD.MOV.U32 R6, RZ, RZ, RZ ;  /* 0x000000ffff067224 */ /* 0x002fc400078e00ff */
[----:B------:R-:W-:Y:S01]  /*09c0*/  IMAD R11, R10, R13, RZ ;  /* 0x0000000d0a0b7224 */ /* 0x000fe200078e02ff */
[----:B------:R-:W-:Y:S01]  /*09d0*/  IABS R10, R0 ;  /* 0x00000000000a7213 */ /* 0x000fe20000000000 */
[----:B------:R-:W-:Y:S02]  /*09e0*/  VIADD R52, R28, 0x20 ;  /* 0x000000201c347836 */ /* 0x000fe40000000000 */
[----:B------:R-:W-:Y:S01]  /*09f0*/  IMAD.HI.U32 R9, R9, R11, R8 ;  /* 0x0000000b09097227 */ /* 0x000fe200078e0008 */
[----:B------:R-:W-:Y:S02]  /*0a00*/  IABS R8, R3 ;  /* 0x0000000300087213 */ /* 0x000fe40000000000 */
[----:B------:R-:W-:Y:S01]  /*0a10*/  IABS R11, R14 ;  /* 0x0000000e000b7213 */ /* 0x000fe20000000000 */
[----:B---3--:R-:W-:Y:S01]  /*0a20*/  IMAD.MOV R5, RZ, RZ, -R7 ;  /* 0x000000ffff057224 */ /* 0x008fe200078e0a07 */
[----:B------:R-:W-:Y:S01]  /*0a30*/  IABS R14, R17 ;  /* 0x00000011000e7213 */ /* 0x000fe20000000000 */
[----:B------:R-:W-:Y:S01]  /*0a40*/  IMAD.HI.U32 R9, R9, R10, RZ ;  /* 0x0000000a09097227 */ /* 0x000fe200078e00ff */
[----:B------:R-:W-:-:S03]  /*0a50*/  IABS R45, R52 ;  /* 0x00000034002d7213 */ /* 0x000fc60000000000 */
[----:B------:R-:W-:Y:S02]  /*0a60*/  IMAD.MOV R9, RZ, RZ, -R9 ;  /* 0x000000ffff097224 */ /* 0x000fe400078e0a09 */
[C---:B------:R-:W-:Y:S02]  /*0a70*/  VIADD R54, R28.reuse, 0x1e ;  /* 0x0000001e1c367836 */ /* 0x040fe40000000000 */
[----:B------:R-:W-:Y:S02]  /*0a80*/  IMAD R10, R13, R9, R10 ;  /* 0x000000090d0a7224 */ /* 0x000fe400078e020a */
[----:B------:R-:W-:Y:S02]  /*0a90*/  IMAD R9, R5, R4, RZ ;  /* 0x0000000405097224 */ /* 0x000fe400078e02ff */
[----:B------:R-:W-:Y:S01]  /*0aa0*/  VIADD R55, R28, 0x1d ;  /* 0x0000001d1c377836 */ /* 0x000fe20000000000 */
[----:B------:R-:W-:Y:S01]  /*0ab0*/  ISETP.GT.U32.AND P0, PT, R13, R10, PT ;  /* 0x0000000a0d00720c */ /* 0x000fe20003f04070 */
[----:B------:R-:W-:-:S04]  /*0ac0*/  IMAD.HI.U32 R9, R7, R9, R6 ;  /* 0x0000000907097227 */ /* 0x000fc800078e0006 */
[----:B------:R-:W-:Y:S02]  /*0ad0*/  VIADD R56, R28, 0x1c ;  /* 0x0000001c1c387836 */ /* 0x000fe40000000000 */
[----:B------:R-:W-:-:S03]  /*0ae0*/  IMAD.HI.U32 R5, R9, R8, RZ ;  /* 0x0000000809057227 */ /* 0x000fc600078e00ff */
[----:B------:R-:W-:Y:S01]  /*0af0*/  IABS R50, R56 ;  /* 0x0000003800327213 */ /* 0x000fe20000000000 */
[----:B------:R-:W-:-:S04]  /*0b00*/  IMAD.HI.U32 R6, R9, R11, RZ ;  /* 0x0000000b09067227 */ /* 0x000fc800078e00ff */
[----:B------:R-:W-:Y:S01]  /*0b10*/  @!P0 IMAD.IADD R10, R10, 0x1, -R13 ;  /* 0x000000010a0a8824 */ /* 0x000fe200078e0a0d */
[----:B------:R-:W-:Y:S01]  /*0b20*/  ISETP.GE.AND P0, PT, R15, RZ, PT ;  /* 0x000000ff0f00720c */ /* 0x000fe20003f06270 */
[----:B------:R-:W-:Y:S02]  /*0b30*/  IMAD.MOV R5, RZ, RZ, -R5 ;  /* 0x000000ffff057224 */ /* 0x000fe400078e0a05 */
[----:B------:R-:W-:Y:S01]  /*0b40*/  IMAD.MOV R6, RZ, RZ, -R6 ;  /* 0x000000ffff067224 */ /* 0x000fe200078e0a06 */
[----:B------:R-:W-:Y:S01]  /*0b50*/  ISETP.GT.U32.AND P3, PT, R13, R10, PT ;  /* 0x0000000a0d00720c */ /* 0x000fe20003f64070 */
[C---:B------:R-:W-:Y:S02]  /*0b60*/  IMAD R5, R4.reuse, R5, R8 ;  /* 0x0000000504057224 */ /* 0x040fe400078e0208 */
[C---:B------:R-:W-:Y:S01]  /*0b70*/  IMAD R6, R4.reuse, R6, R11 ;  /* 0x0000000604067224 */ /* 0x040fe200078e020b */
[----:B------:R-:W-:Y:S01]  /*0b80*/  IABS R11, R16 ;  /* 0x00000010000b7213 */ /* 0x000fe20000000000 */
[----:B------:R-:W-:Y:S01]  /*0b90*/  IMAD.HI.U32 R7, R9, R12, RZ ;  /* 0x0000000c09077227 */ /* 0x000fe200078e00ff */
[----:B------:R-:W-:-:S02]  /*0ba0*/  ISETP.GT.U32.AND P1, PT, R4, R5, PT ;  /* 0x000000050400720c */ /* 0x000fc40003f24070 */
[----:B------:R-:W-:Y:S01]  /*0bb0*/  ISETP.GT.U32.AND P6, PT, R4, R6, PT ;  /* 0x000000060400720c */ /* 0x000fe20003fc4070 */
[----:B------:R-:W-:Y:S02]  /*0bc0*/  IMAD.MOV R7, RZ, RZ, -R7 ;  /* 0x000000ffff077224 */ /* 0x000fe400078e0a07 */
[----:B------:R-:W-:Y:S02]  /*0bd0*/  VIADD R15, R28, 0x3b ;  /* 0x0000003b1c0f7836 */ /* 0x000fe40000000000 */
[----:B------:R-:W-:Y:S01]  /*0be0*/  @!P3 IMAD.IADD R10, R10, 0x1, -R13 ;  /* 0x000000010a0ab824 */ /* 0x000fe200078e0a0d */
[----:B------:R-:W-:Y:S01]  /*0bf0*/  ISETP.NE.AND P3, PT, R48, RZ, PT ;  /* 0x000000ff3000720c */ /* 0x000fe20003f65270 */
[----:B------:R-:W-:Y:S01]  /*0c00*/  IMAD R8, R4, R7, R12 ;  /* 0x0000000704087224 */ /* 0x000fe200078e020c */
[----:B------:R-:W-:Y:S01]  /*0c10*/  IABS R12, R15 ;  /* 0x0000000f000c7213 */ /* 0x000fe20000000000 */
[----:B------:R-:W-:Y:S02]  /*0c20*/  IMAD.MOV.U32 R3, RZ, RZ, R10 ;  /* 0x000000ffff037224 */ /* 0x000fe400078e000a */
[----:B------:R-:W-:-:S02]  /*0c30*/  @!P1 IMAD.IADD R5, R5, 0x1, -R4 ;  /* 0x0000000105059824 */ /* 0x000fc400078e0a04 */
[----:B------:R-:W-:Y:S02]  /*0c40*/  @!P6 IMAD.IADD R6, R6, 0x1, -R4 ;  /* 0x000000010606e824 */ /* 0x000fe400078e0a04 */
[----:B------:R-:W-:Y:S01]  /*0c50*/  @!P5 IMAD.MOV R3, RZ, RZ, -R3 ;  /* 0x000000ffff03d224 */ /* 0x000fe200078e0a03 */
[C---:B------:R-:W-:Y:S01]  /*0c60*/  ISETP.GT.U32.AND P6, PT, R4.reuse, R5, PT ;  /* 0x000000050400720c */ /* 0x040fe20003fc4070 */
[C---:B------:R-:W-:Y:S01]  /*0c70*/  IMAD.HI.U32 R7, R9.reuse, R11, RZ ;  /* 0x0000000b09077227 */ /* 0x040fe200078e00ff */
[C---:B------:R-:W-:Y:S02]  /*0c80*/  ISETP.GT.U32.AND P5, PT, R4.reuse, R8, PT ;  /* 0x000000080400720c */ /* 0x040fe40003fa4070 */
[----:B------:R-:W-:Y:S01]  /*0c90*/  ISETP.GT.U32.AND P1, PT, R4, R6, PT ;  /* 0x000000060400720c */ /* 0x000fe20003f24070 */
[----:B------:R-:W-:Y:S01]  /*0ca0*/  IMAD.MOV R7, RZ, RZ, -R7 ;  /* 0x000000ffff077224 */ /* 0x000fe200078e0a07 */
[----:B------:R-:W-:Y:S01]  /*0cb0*/  @!P3 LOP3.LUT R3, RZ, R48, RZ, 0x33, !PT ;  /* 0x00000030ff03b212 */ /* 0x000fe200078e33ff */
[----:B------:R-:W-:Y:S01]  /*0cc0*/  IMAD.HI.U32 R10, R9, R12, RZ ;  /* 0x0000000c090a7227 */ /* 0x000fe200078e00ff */
[----:B------:R-:W-:-:S02]  /*0cd0*/  ISETP.GE.AND P3, PT, R16, RZ, PT ;  /* 0x000000ff1000720c */ /* 0x000fc40003f66270 */
[----:B------:R-:W-:Y:S01]  /*0ce0*/  IABS R16, R19 ;  /* 0x0000001300107213 */ /* 0x000fe20000000000 */
[----:B------:R-:W-:Y:S01]  /*0cf0*/  IMAD R7, R4, R7, R11 ;  /* 0x0000000704077224 */ /* 0x000fe200078e020b */
[----:B------:R-:W-:Y:S01]  /*0d00*/  IABS R48, R55 ;  /* 0x0000003700307213 */ /* 0x000fe20000000000 */
[--C-:B------:R-:W-:Y:S02]  /*0d10*/  @!P6 IMAD.IADD R5, R5, 0x1, -R4.reuse ;  /* 0x000000010505e824 */ /* 0x100fe400078e0a04 */
[----:B------:R-:W-:Y:S01]  /*0d20*/  @!P5 IMAD.IADD R8, R8, 0x1, -R4 ;  /* 0x000000010808d824 */ /* 0x000fe200078e0a04 */
[C---:B------:R-:W-:Y:S01]  /*0d30*/  ISETP.GT.U32.AND P6, PT, R4.reuse, R7, PT ;  /* 0x000000070400720c */ /* 0x040fe20003fc4070 */
[----:B------:R-:W-:Y:S01]  /*0d40*/  @!P2 IMAD.MOV R5, RZ, RZ, -R5 ;  /* 0x000000ffff05a224 */ /* 0x000fe200078e0a05 */
[----:B------:R-:W-:Y:S01]  /*0d50*/  ISETP.GE.AND P5, PT, R17, RZ, PT ;  /* 0x000000ff1100720c */ /* 0x000fe20003fa6270 */
[----:B------:R-:W-:Y:S01]  /*0d60*/  IMAD.HI.U32 R11, R9, R14, RZ ;  /* 0x0000000e090b7227 */ /* 0x000fe200078e00ff */
[----:B------:R-:W-:-:S02]  /*0d70*/  ISETP.GT.U32.AND P2, PT, R4, R8, PT ;  /* 0x000000080400720c */ /* 0x000fc40003f44070 */
[----:B------:R-:W-:Y:S01]  /*0d80*/  IABS R17, R20 ;  /* 0x0000001400117213 */ /* 0x000fe20000000000 */
[----:B------:R-:W-:Y:S01]  /*0d90*/  @!P1 IMAD.IADD R6, R6, 0x1, -R4 ;  /* 0x0000000106069824 */ /* 0x000fe200078e0a04 */
[----:B------:R-:W-:Y:S01]  /*0da0*/  ISETP.GE.AND P1, PT, R15, RZ, PT ;  /* 0x000000ff0f00720c */ /* 0x000fe20003f26270 */
[----:B------:R-:W-:Y:S02]  /*0db0*/  IMAD.MOV R13, RZ, RZ, -R10 ;  /* 0x000000ffff0d7224 */ /* 0x000fe400078e0a0a */
[----:B------:R-:W-:Y:S02]  /*0dc0*/  VIADD R15, R28, 0x39 ;  /* 0x000000391c0f7836 */ /* 0x000fe40000000000 */
[----:B------:R-:W-:Y:S02]  /*0dd0*/  IMAD.MOV R11, RZ, RZ, -R11 ;  /* 0x000000ffff0b7224 */ /* 0x000fe400078e0a0b */
[C---:B------:R-:W-:Y:S01]  /*0de0*/  IMAD R10, R4.reuse, R13, R12 ;  /* 0x0000000d040a7224 */ /* 0x040fe200078e020c */
[----:B------:R-:W-:Y:S01]  /*0df0*/  IABS R13, R15 ;  /* 0x0000000f000d7213 */ /* 0x000fe20000000000 */
[----:B------:R-:W-:-:S02]  /*0e00*/  IMAD R11, R4, R11, R14 ;  /* 0x0000000b040b7224 */ /* 0x000fc400078e020e */
[----:B------:R-:W-:Y:S01]  /*0e10*/  @!P4 IMAD.MOV R6, RZ, RZ, -R6 ;  /* 0x000000ffff06c224 */ /* 0x000fe200078e0a06 */
[----:B------:R-:W-:Y:S01]  /*0e20*/  ISETP.GT.U32.AND P4, PT, R4, R10, PT ;  /* 0x0000000a0400720c */ /* 0x000fe20003f84070 */
[----:B------:R-:W-:-:S04]  /*0e30*/  IMAD.HI.U32 R12, R9, R13, RZ ;  /* 0x0000000d090c7227 */ /* 0x000fc800078e00ff */
[--C-:B------:R-:W-:Y:S01]  /*0e40*/  @!P2 IMAD.IADD R8, R8, 0x1, -R4.reuse ;  /* 0x000000010808a824 */ /* 0x100fe200078e0a04 */
[C---:B------:R-:W-:Y:S01]  /*0e50*/  ISETP.GT.U32.AND P2, PT, R4.reuse, R11, PT ;  /* 0x0000000b0400720c */ /* 0x040fe20003f44070 */
[----:B------:R-:W-:Y:S02]  /*0e60*/  @!P6 IMAD.IADD R7, R7, 0x1, -R4 ;  /* 0x000000010707e824 */ /* 0x000fe400078e0a04 */
[----:B------:R-:W-:Y:S02]  /*0e70*/  IMAD.MOV R12, RZ, RZ, -R12 ;  /* 0x000000ffff0c7224 */ /* 0x000fe400078e0a0c */
[----:B------:R-:W-:Y:S01]  /*0e80*/  @!P0 IMAD.MOV R8, RZ, RZ, -R8 ;  /* 0x000000ffff088224 */ /* 0x000fe200078e0a08 */
[C---:B------:R-:W-:Y:S01]  /*0e90*/  ISETP.GT.U32.AND P6, PT, R4.reuse, R7, PT ;  /* 0x000000070400720c */ /* 0x040fe20003fc4070 */
[----:B------:R-:W-:Y:S02]  /*0ea0*/  IMAD R12, R4, R12, R13 ;  /* 0x0000000c040c7224 */ /* 0x000fe400078e020d */
[----:B------:R-:W-:-:S02]  /*0eb0*/  @!P4 IMAD.IADD R10, R10, 0x1, -R4 ;  /* 0x000000010a0ac824 */ /* 0x000fc400078e0a04 */
[----:B------:R-:W-:Y:S01]  /*0ec0*/  IMAD.HI.U32 R13, R9, R16, RZ ;  /* 0x00000010090d7227 */ /* 0x000fe200078e00ff */
[----:B------:R-:W-:-:S03]  /*0ed0*/  ISETP.GT.U32.AND P4, PT, R4, R12, PT ;  /* 0x0000000c0400720c */ /* 0x000fc60003f84070 */
[----:B------:R-:W-:Y:S01]  /*0ee0*/  @!P2 IMAD.IADD R11, R11, 0x1, -R4 ;  /* 0x000000010b0ba824 */ /* 0x000fe200078e0a04 */
[----:B------:R-:W-:Y:S01]  /*0ef0*/  ISETP.GT.U32.AND P2, PT, R4, R10, PT ;  /* 0x0000000a0400720c */ /* 0x000fe20003f44070 */
[----:B------:R-:W-:-:S03]  /*0f00*/  IMAD.HI.U32 R14, R9, R17, RZ ;  /* 0x00000011090e7227 */ /* 0x000fc600078e00ff */
[----:B------:R-:W-:Y:S01]  /*0f10*/  ISETP.GT.U32.AND P0, PT, R4, R11, PT ;  /* 0x0000000b0400720c */ /* 0x000fe20003f04070 */
[----:B------:R-:W-:Y:S01]  /*0f20*/  @!P6 IMAD.IADD R7, R7, 0x1, -R4 ;  /* 0x000000010707e824 */ /* 0x000fe200078e0a04 */
[----:B------:R-:W-:Y:S01]  /*0f30*/  ISETP.GE.AND P6, PT, R15, RZ, PT ;  /* 0x000000ff0f00720c */ /* 0x000fe20003fc6270 */
[----:B------:R-:W-:-:S04]  /*0f40*/  IMAD.HI.U32 R15, R9, R18, RZ ;  /* 0x00000012090f7227 */ /* 0x000fc800078e00ff */
[----:B------:R-:W-:Y:S02]  /*0f50*/  @!P4 IMAD.IADD R12, R12, 0x1, -R4 ;  /* 0x000000010c0cc824 */ /* 0x000fe400078e0a04 */
[----:B------:R-:W-:Y:S02]  /*0f60*/  IMAD.MOV R15, RZ, RZ, -R15 ;  /* 0x000000ffff0f7224 */ /* 0x000fe400078e0a0f */
[----:B------:R-:W-:Y:S01]  /*0f70*/  IMAD.MOV R13, RZ, RZ, -R13 ;  /* 0x000000ffff0d7224 */ /* 0x000fe200078e0a0d */
[C---:B------:R-:W-:Y:S01]  /*0f80*/  ISETP.GT.U32.AND P4, PT, R4.reuse, R12, PT ;  /* 0x0000000c0400720c */ /* 0x040fe20003f84070 */
[----:B------:R-:W-:Y:S02]  /*0f90*/  IMAD R15, R4, R15, R18 ;  /* 0x0000000f040f7224 */ /* 0x000fe400078e0212 */
[----:B------:R-:W-:Y:S02]  /*0fa0*/  @!P0 IMAD.IADD R11, R11, 0x1, -R4 ;  /* 0x000000010b0b8824 */ /* 0x000fe400078e0a04 */
[----:B------:R-:W-:-:S02]  /*0fb0*/  IMAD.MOV R14, RZ, RZ, -R14 ;  /* 0x000000ffff0e7224 */ /* 0x000fc400078e0a0e */
[----:B------:R-:W-:Y:S01]  /*0fc0*/  @!P5 IMAD.MOV R11, RZ, RZ, -R11 ;  /* 0x000000ffff0bd224 */ /* 0x000fe200078e0a0b */
[C---:B------:R-:W-:Y:S01]  /*0fd0*/  ISETP.GT.U32.AND P5, PT, R4.reuse, R15, PT ;  /* 0x0000000f0400720c */ /* 0x040fe20003fa4070 */
[C---:B------:R-:W-:Y:S02]  /*0fe0*/  IMAD R13, R4.reuse, R13, R16 ;  /* 0x0000000d040d7224 */ /* 0x040fe400078e0210 */
[----:B------:R-:W-:Y:S01]  /*0ff0*/  IMAD R14, R4, R14, R17 ;  /* 0x0000000e040e7224 */ /* 0x000fe200078e0211 */
[----:B------:R-:W-:Y:S01]  /*1000*/  IABS R17, R22 ;  /* 0x0000001600117213 */ /* 0x000fe20000000000 */
[--C-:B------:R-:W-:Y:S01]  /*1010*/  @!P2 IMAD.IADD R10, R10, 0x1, -R4.reuse ;  /* 0x000000010a0aa824 */ /* 0x100fe200078e0a04 */
[----:B------:R-:W-:Y:S01]  /*1020*/  ISETP.GT.U32.AND P2, PT, R4, R13, PT ;  /* 0x0000000d0400720c */ /* 0x000fe20003f44070 */
[----:B------:R-:W-:Y:S01]  /*1030*/  @!P4 IMAD.IADD R12, R12, 0x1, -R4 ;  /* 0x000000010c0cc824 */ /* 0x000fe200078e0a04 */
[----:B------:R-:W-:Y:S01]  /*1040*/  ISETP.GE.AND P4, PT, R21, RZ, PT ;  /* 0x000000ff1500720c */ /* 0x000fe20003f86270 */
[----:B------:R-:W-:Y:S01]  /*1050*/  VIADD R21, R28, 0x34 ;  /* 0x000000341c157836 */ /* 0x000fe20000000000 */
[----:B------:R-:W-:Y:S01]  /*1060*/  ISETP.GT.U32.AND P0, PT, R4, R14, PT ;  /* 0x0000000e0400720c */ /* 0x000fe20003f04070 */
[----:B------:R-:W-:-:S04]  /*1070*/  IMAD.HI.U32 R16, R9, R17, RZ ;  /* 0x0000001109107227 */ /* 0x000fc800078e00ff */
[----:B------:R-:W-:Y:S01]  /*1080*/  @!P3 IMAD.MOV R7, RZ, RZ, -R7 ;  /* 0x000000ffff07b224 */ /* 0x000fe200078e0a07 */
[----:B------:R-:W-:Y:S01]  /*1090*/  ISETP.GE.AND P3, PT, R19, RZ, PT ;  /* 0x000000ff1300720c */ /* 0x000fe20003f66270 */
[----:B------:R-:W-:Y:S01]  /*10a0*/  @!P5 IMAD.IADD R15, R15, 0x1, -R4 ;  /* 0x000000010f0fd824 */ /* 0x000fe200078e0a04 */
[----:B------:R-:W-:Y:S01]  /*10b0*/  IABS R19, R21 ;  /* 0x0000001500137213 */ /* 0x000fe20000000000 */
[----:B------:R-:W-:Y:S02]  /*10c0*/  IMAD.MOV R16, RZ, RZ, -R16 ;  /* 0x000000ffff107224 */ /* 0x000fe400078e0a10 */
[----:B------:R-:W-:Y:S01]  /*10d0*/  @!P1 IMAD.MOV R10, RZ, RZ, -R10 ;  /* 0x000000ffff0a9224 */ /* 0x000fe200078e0a0a */
[C---:B------:R-:W-:Y:S01]  /*10e0*/  ISETP.GT.U32.AND P5, PT, R4.reuse, R15, PT ;  /* 0x0000000f0400720c */ /* 0x040fe20003fa4070 */
[----:B------:R-:W-:Y:S01]  /*10f0*/  IMAD R16, R4, R16, R17 ;  /* 0x0000001004107224 */ /* 0x000fe200078e0211 */
[----:B------:R-:W-:Y:S01]  /*1100*/  ISETP.GE.AND P1, PT, R20, RZ, PT ;  /* 0x000000ff1400720c */ /* 0x000fe20003f26270 */
[----:B------:R-:W-:Y:S01]  /*1110*/  IMAD.HI.U32 R17, R9, R19, RZ ;  /* 0x0000001309117227 */ /* 0x000fe200078e00ff */
[----:B------:R-:W-:-:S03]  /*1120*/  IABS R20, R23 ;  /* 0x0000001700147213 */ /* 0x000fc60000000000 */
[----:B------:R-:W-:Y:S02]  /*1130*/  @!P2 IMAD.IADD R13, R13, 0x1, -R4 ;  /* 0x000000010d0da824 */ /* 0x000fe400078e0a04 */
[----:B------:R-:W-:Y:S02]  /*1140*/  IMAD.MOV R17, RZ, RZ, -R17 ;  /* 0x000000ffff117224 */ /* 0x000fe400078e0a11 */
[----:B------:R-:W-:Y:S01]  /*1150*/  IMAD.HI.U32 R18, R9, R20, RZ ;  /* 0x0000001409127227 */ /* 0x000fe200078e00ff */
[----:B------:R-:W-:-:S03]  /*1160*/  ISETP.GT.U32.AND P2, PT, R4, R13, PT ;  /* 0x0000000d0400720c */ /* 0x000fc60003f44070 */
[----:B------:R-:W-:Y:S02]  /*1170*/  @!P0 IMAD.IADD R14, R14, 0x1, -R4 ;  /* 0x000000010e0e8824 */ /* 0x000fe400078e0a04 */
[C---:B------:R-:W-:Y:S02]  /*1180*/  IMAD R17, R4.reuse, R17, R19 ;  /* 0x0000001104117224 */ /* 0x040fe400078e0213 */
[----:B------:R-:W-:Y:S01]  /*1190*/  IMAD.MOV R19, RZ, RZ, -R18 ;  /* 0x000000ffff137224 */ /* 0x000fe200078e0a12 */
[C---:B------:R-:W-:Y:S01]  /*11a0*/  ISETP.GT.U32.AND P0, PT, R4.reuse, R14, PT ;  /* 0x0000000e0400720c */ /* 0x040fe20003f04070 */
[----:B------:R-:W-:Y:S01]  /*11b0*/  @!P5 IMAD.IADD R15, R15, 0x1, -R4 ;  /* 0x000000010f0fd824 */ /* 0x000fe200078e0a04 */
[C---:B------:R-:W-:Y:S01]  /*11c0*/  ISETP.GT.U32.AND P5, PT, R4.reuse, R17, PT ;  /* 0x000000110400720c */ /* 0x040fe20003fa4070 */
[----:B------:R-:W-:Y:S02]  /*11d0*/  IMAD R18, R4, R19, R20 ;  /* 0x0000001304127224 */ /* 0x000fe400078e0214 */
[----:B------:R-:W-:-:S02]  /*11e0*/  @!P4 IMAD.MOV R15, RZ, RZ, -R15 ;  /* 0x000000ffff0fc224 */ /* 0x000fc400078e0a0f */
[----:B------:R-:W-:Y:S01]  /*11f0*/  @!P2 IMAD.IADD R13, R13, 0x1, -R4 ;  /* 0x000000010d0da824 */ /* 0x000fe200078e0a04 */
[----:B------:R-:W-:Y:S01]  /*1200*/  ISETP.GT.U32.AND P4, PT, R4, R18, PT ;  /* 0x000000120400720c */ /* 0x000fe20003f84070 */
[----:B------:R-:W-:Y:S01]  /*1210*/  @!P6 IMAD.MOV R12, RZ, RZ, -R12 ;  /* 0x000000ffff0ce224 */ /* 0x000fe200078e0a0c */
[----:B------:R-:W-:Y:S01]  /*1220*/  ISETP.GE.AND P2, PT, R22, RZ, PT ;  /* 0x000000ff1600720c */ /* 0x000fe20003f46270 */
[----:B------:R-:W-:Y:S01]  /*1230*/  VIADD R22, R28, 0x32 ;  /* 0x000000321c167836 */ /* 0x000fe20000000000 */
[----:B------:R-:W-:Y:S01]  /*1240*/  ISETP.GT.U32.AND P6, PT, R4, R16, PT ;  /* 0x000000100400720c */ /* 0x000fe20003fc4070 */
[--C-:B------:R-:W-:Y:S01]  /*1250*/  @!P0 IMAD.IADD R14, R14, 0x1, -R4.reuse ;  /* 0x000000010e0e8824 */ /* 0x100fe200078e0a04 */
[----:B------:R-:W-:Y:S01]  /*1260*/  ISETP.GE.AND P0, PT, R21, RZ, PT ;  /* 0x000000ff1500720c */ /* 0x000fe20003f06270 */
[----:B------:R-:W-:Y:S01]  /*1270*/  @!P5 IMAD.IADD R17, R17, 0x1, -R4 ;  /* 0x000000011111d824 */ /* 0x000fe200078e0a04 */
[----:B------:R-:W-:Y:S01]  /*1280*/  IABS R21, R22 ;  /* 0x0000001600157213 */ /* 0x000fe20000000000 */
[----:B------:R-:W-:Y:S01]  /*1290*/  @!P3 IMAD.MOV R13, RZ, RZ, -R13 ;  /* 0x000000ffff0db224 */ /* 0x000fe200078e0a0d */
[----:B------:R-:W-:Y:S01]  /*12a0*/  ISETP.GE.AND P3, PT, R23, RZ, PT ;  /* 0x000000ff1700720c */ /* 0x000fe20003f66270 */
[----:B------:R-:W-:Y:S01]  /*12b0*/  VIADD R20, R28, 0x31 ;  /* 0x000000311c147836 */ /* 0x000fe20000000000 */
[----:B------:R-:W-:Y:S01]  /*12c0*/  ISETP.GT.U32.AND P5, PT, R4, R17, PT ;  /* 0x000000110400720c */ /* 0x000fe20003fa4070 */
[----:B------:R-:W-:-:S04]  /*12d0*/  IMAD.HI.U32 R19, R9, R21, RZ ;  /* 0x0000001509137227 */ /* 0x000fc800078e00ff */
[--C-:B------:R-:W-:Y:S02]  /*12e0*/  @!P4 IMAD.IADD R18, R18, 0x1, -R4.reuse ;  /* 0x000000011212c824 */ /* 0x100fe400078e0a04 */
[----:B------:R-:W-:Y:S02]  /*12f0*/  @!P6 IMAD.IADD R16, R16, 0x1, -R4 ;  /* 0x000000011010e824 */ /* 0x000fe400078e0a04 */
[----:B------:R-:W-:Y:S01]  /*1300*/  IMAD.MOV R19, RZ, RZ, -R19 ;  /* 0x000000ffff137224 */ /* 0x000fe200078e0a13 */
[C---:B------:R-:W-:Y:S01]  /*1310*/  ISETP.GT.U32.AND P4, PT, R4.reuse, R18, PT ;  /* 0x000000120400720c */ /* 0x040fe20003f84070 */
[----:B------:R-:W-:Y:S01]  /*1320*/  @!P1 IMAD.MOV R14, RZ, RZ, -R14 ;  /* 0x000000ffff0e9224 */ /* 0x000fe200078e0a0e */
[C---:B------:R-:W-:Y:S01]  /*1330*/  ISETP.GT.U32.AND P6, PT, R4.reuse, R16, PT ;  /* 0x000000100400720c */ /* 0x040fe20003fc4070 */
[----:B------:R-:W-:Y:S01]  /*1340*/  IMAD R19, R4, R19, R21 ;  /* 0x0000001304137224 */ /* 0x000fe200078e0215 */
[----:B------:R-:W-:Y:S01]  /*1350*/  ISETP.GE.AND P1, PT, R22, RZ, PT ;  /* 0x000000ff1600720c */ /* 0x000fe20003f26270 */
[----:B------:R-:W-:Y:S01]  /*1360*/  IMAD.HI.U32 R21, R9, R24, RZ ;  /* 0x0000001809157227 */ /* 0x000fe200078e00ff */
[----:B------:R-:W-:-:S03]  /*1370*/  IABS R22, R20 ;  /* 0x0000001400167213 */ /* 0x000fc60000000000 */
[--C-:B------:R-:W-:Y:S01]  /*1380*/  @!P5 IMAD.IADD R17, R17, 0x1, -R4.reuse ;  /* 0x000000011111d824 */ /* 0x100fe200078e0a04 */
[----:B------:R-:W-:Y:S01]  /*1390*/  ISETP.GT.U32.AND P5, PT, R4, R19, PT ;  /* 0x000000130400720c */ /* 0x000fe20003fa4070 */
[----:B------:R-:W-:Y:S02]  /*13a0*/  IMAD.MOV R21, RZ, RZ, -R21 ;  /* 0x000000ffff157224 */ /* 0x000fe400078e0a15 */
[----:B------:R-:W-:Y:S02]  /*13b0*/  @!P4 IMAD.IADD R18, R18, 0x1, -R4 ;  /* 0x000000011212c824 */ /* 0x000fe400078e0a04 */
[----:B------:R-:W-:Y:S02]  /*13c0*/  IMAD R21, R4, R21, R24 ;  /* 0x0000001504157224 */ /* 0x000fe400078e0218 */
[----:B------:R-:W-:Y:S01]  /*13d0*/  @!P6 IMAD.IADD R16, R16, 0x1, -R4 ;  /* 0x000000011010e824 */ /* 0x000fe200078e0a04 */
[----:B------:R-:W-:Y:S01]  /*13e0*/  ISETP.GE.AND P6, PT, R20, RZ, PT ;  /* 0x000000ff1400720c */ /* 0x000fe20003fc6270 */
[----:B------:R-:W-:Y:S01]  /*13f0*/  @!P3 IMAD.MOV R18, RZ, RZ, -R18 ;  /* 0x000000ffff12b224 */ /* 0x000fe200078e0a12 */
[----:B------:R-:W-:Y:S01]  /*1400*/  ISETP.GT.U32.AND P3, PT, R4, R21, PT ;  /* 0x000000150400720c */ /* 0x000fe20003f64070 */
[----:B------:R-:W-:-:S04]  /*1410*/  IMAD.HI.U32 R20, R9, R22, RZ ;  /* 0x0000001609147227 */ /* 0x000fc800078e00ff */
[----:B------:R-:W-:Y:S02]  /*1420*/  @!P5 IMAD.IADD R19, R19, 0x1, -R4 ;  /* 0x000000011313d824 */ /* 0x000fe400078e0a04 */
[----:B------:R-:W-:Y:S02]  /*1430*/  IMAD.MOV R23, RZ, RZ, -R20 ;  /* 0x000000ffff177224 */ /* 0x000fe400078e0a14 */
[----:B------:R-:W-:Y:S01]  /*1440*/  @!P2 IMAD.MOV R16, RZ, RZ, -R16 ;  /* 0x000000ffff10a224 */ /* 0x000fe200078e0a10 */
[C---:B------:R-:W-:Y:S01]  /*1450*/  ISETP.GT.U32.AND P5, PT, R4.reuse, R19, PT ;  /* 0x000000130400720c */ /* 0x040fe20003fa4070 */
[----:B------:R-:W-:Y:S01]  /*1460*/  IMAD R20, R4, R23, R22 ;  /* 0x0000001704147224 */ /* 0x000fe200078e0216 */
[----:B------:R-:W-:Y:S01]  /*1470*/  ISETP.GE.AND P2, PT, R26, RZ, PT ;  /* 0x000000ff1a00720c */ /* 0x000fe20003f46270 */
[----:B------:R-:W-:Y:S01]  /*1480*/  IMAD.HI.U32 R22, R9, R25, RZ ;  /* 0x0000001909167227 */ /* 0x000fe200078e00ff */
[----:B------:R-:W-:Y:S02]  /*1490*/  IABS R26, R31 ;  /* 0x0000001f001a7213 */ /* 0x000fe40000000000 */
[----:B------:R-:W-:Y:S01]  /*14a0*/  ISETP.GT.U32.AND P4, PT, R4, R20, PT ;  /* 0x000000140400720c */ /* 0x000fe20003f84070 */
[----:B------:R-:W-:-:S02]  /*14b0*/  IMAD.MOV R22, RZ, RZ, -R22 ;  /* 0x000000ffff167224 */ /* 0x000fc400078e0a16 */
[--C-:B------:R-:W-:Y:S02]  /*14c0*/  @!P3 IMAD.IADD R21, R21, 0x1, -R4.reuse ;  /* 0x000000011515b824 */ /* 0x100fe400078e0a04 */
[C---:B------:R-:W-:Y:S02]  /*14d0*/  IMAD R22, R4.reuse, R22, R25 ;  /* 0x0000001604167224 */ /* 0x040fe400078e0219 */
[----:B------:R-:W-:Y:S01]  /*14e0*/  @!P0 IMAD.MOV R17, RZ, RZ, -R17 ;  /* 0x000000ffff118224 */ /* 0x000fe200078e0a11 */
[----:B------:R-:W-:Y:S01]  /*14f0*/  ISETP.GT.U32.AND P3, PT, R4, R21, PT ;  /* 0x000000150400720c */ /* 0x000fe20003f64070 */
[----:B------:R-:W-:Y:S01]  /*1500*/  @!P5 IMAD.IADD R19, R19, 0x1, -R4 ;  /* 0x000000011313d824 */ /* 0x000fe200078e0a04 */
[----:B------:R-:W-:Y:S01]  /*1510*/  ISETP.GE.AND P0, PT, R27, RZ, PT ;  /* 0x000000ff1b00720c */ /* 0x000fe20003f06270 */
[----:B------:R-:W-:Y:S01]  /*1520*/  VIADD R27, R28, 0x2e ;  /* 0x0000002e1c1b7836 */ /* 0x000fe20000000000 */
[----:B------:R-:W-:Y:S01]  /*1530*/  ISETP.GT.U32.AND P5, PT, R4, R22, PT ;  /* 0x000000160400720c */ /* 0x000fe20003fa4070 */
[----:B------:R-:W-:-:S03]  /*1540*/  IMAD.HI.U32 R24, R9, R26, RZ ;  /* 0x0000001a09187227 */ /* 0x000fc600078e00ff */
[----:B------:R-:W-:Y:S01]  /*1550*/  IABS R25, R27 ;  /* 0x0000001b00197213 */ /* 0x000fe20000000000 */
[----:B------:R-:W-:Y:S01]  /*1560*/  @!P1 IMAD.MOV R19, RZ, RZ, -R19 ;  /* 0x000000ffff139224 */ /* 0x000fe200078e0a13 */
[----:B------:R-:W-:Y:S01]  /*1570*/  ISETP.GE.AND P1, PT, R27, RZ, PT ;  /* 0x000000ff1b00720c */ /* 0x000fe20003f26270 */
[----:B------:R-:W-:Y:S02]  /*1580*/  IMAD.MOV R27, RZ, RZ, -R24 ;  /* 0x000000ffff1b7224 */ /* 0x000fe400078e0a18 */
[----:B------:R-:W-:Y:S02]  /*1590*/  @!P3 IMAD.IADD R21, R21, 0x1, -R4 ;  /* 0x000000011515b824 */ /* 0x000fe400078e0a04 */
[----:B------:R-:W-:Y:S02]  /*15a0*/  IMAD R24, R4, R27, R26 ;  /* 0x0000001b04187224 */ /* 0x000fe400078e021a */
[----:B------:R-:W-:-:S04]  /*15b0*/  IMAD.HI.U32 R23, R9, R25, RZ ;  /* 0x0000001909177227 */ /* 0x000fc800078e00ff */
[----:B------:R-:W-:Y:S02]  /*15c0*/  @!P5 IMAD.IADD R22, R22, 0x1, -R4 ;  /* 0x000000011616d824 */ /* 0x000fe400078e0a04 */
[----:B------:R-:W-:Y:S01]  /*15d0*/  @!P2 IMAD.MOV R21, RZ, RZ, -R21 ;  /* 0x000000ffff15a224 */ /* 0x000fe200078e0a15 */
[C---:B------:R-:W-:Y:S01]  /*15e0*/  ISETP.GT.U32.AND P2, PT, R4.reuse, R24, PT ;  /* 0x000000180400720c */ /* 0x040fe20003f44070 */
[----:B------:R-:W-:Y:S01]  /*15f0*/  IMAD.MOV R23, RZ, RZ, -R23 ;  /* 0x000000ffff177224 */ /* 0x000fe200078e0a17 */
[----:B------:R-:W-:Y:S01]  /*1600*/  ISETP.GT.U32.AND P5, PT, R4, R22, PT ;  /* 0x000000160400720c */ /* 0x000fe20003fa4070 */
[----:B------:R-:W-:Y:S02]  /*1610*/  VIADD R26, R28, 0x2b ;  /* 0x0000002b1c1a7836 */ /* 0x000fe40000000000 */
[----:B------:R-:W-:Y:S02]  /*1620*/  IMAD R23, R4, R23, R25 ;  /* 0x0000001704177224 */ /* 0x000fe400078e0219 */
[----:B------:R-:W-:-:S03]  /*1630*/  IMAD.HI.U32 R25, R9, R29, RZ ;  /* 0x0000001d09197227 */ /* 0x000fc600078e00ff */
[----:B------:R-:W-:Y:S01]  /*1640*/  ISETP.GT.U32.AND P3, PT, R4, R23, PT ;  /* 0x000000170400720c */ /* 0x000fe20003f64070 */
[----:B------:R-:W-:Y:S02]  /*1650*/  IMAD.MOV R25, RZ, RZ, -R25 ;  /* 0x000000ffff197224 */ /* 0x000fe400078e0a19 */
[--C-:B------:R-:W-:Y:S02]  /*1660*/  @!P2 IMAD.IADD R24, R24, 0x1, -R4.reuse ;  /* 0x000000011818a824 */ /* 0x100fe400078e0a04 */
[----:B------:R-:W-:Y:S01]  /*1670*/  IMAD R25, R4, R25, R29 ;  /* 0x0000001904197224 */ /* 0x000fe200078e021d */
[----:B------:R-:W-:Y:S01]  /*1680*/  IABS R29, R26 ;  /* 0x0000001a001d7213 */ /* 0x000fe20000000000 */
[--C-:B------:R-:W-:Y:S01]  /*1690*/  @!P4 IMAD.IADD R20, R20, 0x1, -R4.reuse ;  /* 0x000000011414c824 */ /* 0x100fe200078e0a04 */
[----:B------:R-:W-:Y:S01]  /*16a0*/  ISETP.GT.U32.AND P2, PT, R4, R24, PT ;  /* 0x000000180400720c */ /* 0x000fe20003f44070 */
[----:B------:R-:W-:Y:S01]  /*16b0*/  @!P5 IMAD.IADD R22, R22, 0x1, -R4 ;  /* 0x000000011616d824 */ /* 0x000fe200078e0a04 */
[----:B------:R-:W-:Y:S01]  /*16c0*/  ISETP.GE.AND P5, PT, R26, RZ, PT ;  /* 0x000000ff1a00720c */ /* 0x000fe20003fa6270 */
[----:B------:R-:W-:Y:S01]  /*16d0*/  IMAD.HI.U32 R26, R9, R29, RZ ;  /* 0x0000001d091a7227 */ /* 0x000fe200078e00ff */
[----:B------:R-:W-:-:S03]  /*16e0*/  ISETP.GT.U32.AND P4, PT, R4, R20, PT ;  /* 0x000000140400720c */ /* 0x000fc60003f84070 */
[----:B------:R-:W-:Y:S02]  /*16f0*/  IMAD.MOV R26, RZ, RZ, -R26 ;  /* 0x000000ffff1a7224 */ /* 0x000fe400078e0a1a */
[----:B------:R-:W-:Y:S01]  /*1700*/  @!P0 IMAD.MOV R22, RZ, RZ, -R22 ;  /* 0x000000ffff168224 */ /* 0x000fe200078e0a16 */
[C---:B------:R-:W-:Y:S01]  /*1710*/  ISETP.GT.U32.AND P0, PT, R4.reuse, R25, PT ;  /* 0x000000190400720c */ /* 0x040fe20003f04070 */
[----:B------:R-:W-:Y:S02]  /*1720*/  IMAD R26, R4, R26, R29 ;  /* 0x0000001a041a7224 */ /* 0x000fe400078e021d */
[--C-:B------:R-:W-:Y:S02]  /*1730*/  @!P2 IMAD.IADD R24, R24, 0x1, -R4.reuse ;  /* 0x000000011818a824 */ /* 0x100fe400078e0a04 */
[--C-:B------:R-:W-:Y:S01]  /*1740*/  @!P3 IMAD.IADD R23, R23, 0x1, -R4.reuse ;  /* 0x000000011717b824 */ /* 0x100fe200078e0a04 */
[----:B------:R-:W-:Y:S01]  /*1750*/  ISETP.GT.U32.AND P2, PT, R4, R26, PT ;  /* 0x0000001a0400720c */ /* 0x000fe20003f44070 */
[----:B------:R-:W-:Y:S01]  /*1760*/  @!P4 IMAD.IADD R20, R20, 0x1, -R4 ;  /* 0x000000011414c824 */ /* 0x000fe200078e0a04 */
[----:B------:R-:W-:Y:S01]  /*1770*/  ISETP.GE.AND P4, PT, R31, RZ, PT ;  /* 0x000000ff1f00720c */ /* 0x000fe20003f86270 */
[----:B------:R-:W-:Y:S01]  /*1780*/  VIADD R60, R28, 0x13 ;  /* 0x000000131c3c7836 */ /* 0x000fe20000000000 */
[----:B------:R-:W-:Y:S01]  /*1790*/  IABS R31, R37 ;  /* 0x00000025001f7213 */ /* 0x000fe20000000000 */
[----:B------:R-:W-:Y:S01]  /*17a0*/  @!P6 IMAD.MOV R20, RZ, RZ, -R20 ;  /* 0x000000ffff14e224 */ /* 0x000fe200078e0a14 */
[----:B------:R-:W-:Y:S01]  /*17b0*/  ISETP.GE.AND P6, PT, R35, RZ, PT ;  /* 0x000000ff2300720c */ /* 0x000fe20003fc6270 */
[----:B------:R-:W-:Y:S01]  /*17c0*/  @!P0 IMAD.IADD R25, R25, 0x1, -R4 ;  /* 0x0000000119198824 */ /* 0x000fe200078e0a04 */
[----:B------:R-:W-:Y:S01]  /*17d0*/  IABS R35, R38 ;  /* 0x0000002600237213 */ /* 0x000fe20000000000 */
[----:B------:R-:W-:Y:S01]  /*17e0*/  IMAD.HI.U32 R27, R9, R31, RZ ;  /* 0x0000001f091b7227 */ /* 0x000fe200078e00ff */
[----:B------:R-:W-:-:S02]  /*17f0*/  ISETP.GT.U32.AND P3, PT, R4, R23, PT ;  /* 0x000000170400720c */ /* 0x000fc40003f64070 */
[----:B------:R-:W-:Y:S01]  /*1800*/  ISETP.GT.U32.AND P0, PT, R4, R25, PT ;  /* 0x000000190400720c */ /* 0x000fe20003f04070 */
[----:B------:R-:W-:Y:S01]  /*1810*/  @!P2 IMAD.IADD R26, R26, 0x1, -R4 ;  /* 0x000000011a1aa824 */ /* 0x000fe200078e0a04 */
[----:B------:R-:W-:Y:S01]  /*1820*/  IABS R63, R60 ;  /* 0x0000003c003f7213 */ /* 0x000fe20000000000 */
[----:B------:R-:W-:Y:S02]  /*1830*/  IMAD.MOV R27, RZ, RZ, -R27 ;  /* 0x000000ffff1b7224 */ /* 0x000fe400078e0a1b */
[----:B------:R-:W-:Y:S01]  /*1840*/  IMAD.HI.U32 R29, R9, R35, RZ ;  /* 0x00000023091d7227 */ /* 0x000fe200078e00ff */
[----:B------:R-:W-:-:S03]  /*1850*/  ISETP.GT.U32.AND P2, PT, R4, R26, PT ;  /* 0x0000001a0400720c */ /* 0x000fc60003f44070 */
[----:B------:R-:W-:Y:S02]  /*1860*/  IMAD R27, R4, R27, R31 ;  /* 0x0000001b041b7224 */ /* 0x000fe400078e021f */
[----:B------:R-:W-:-:S04]  /*1870*/  IMAD.HI.U32 R31, R9, R36, RZ ;  /* 0x00000024091f7227 */ /* 0x000fc800078e00ff */
[----:B------:R-:W-:Y:S02]  /*1880*/  IMAD.MOV R29, RZ, RZ, -R29 ;  /* 0x000000ffff1d7224 */ /* 0x000fe400078e0a1d */
[----:B------:R-:W-:Y:S02]  /*1890*/  IMAD.MOV R31, RZ, RZ, -R31 ;  /* 0x000000ffff1f7224 */ /* 0x000fe400078e0a1f */
[C---:B------:R-:W-:Y:S02]  /*18a0*/  IMAD R29, R4.reuse, R29, R35 ;  /* 0x0000001d041d7224 */ /* 0x040fe400078e0223 */
[C---:B------:R-:W-:Y:S02]  /*18b0*/  IMAD R31, R4.reuse, R31, R36 ;  /* 0x0000001f041f7224 */ /* 0x040fe400078e0224 */
[--C-:B------:R-:W-:Y:S01]  /*18c0*/  @!P0 IMAD.IADD R25, R25, 0x1, -R4.reuse ;  /* 0x0000000119198824 */ /* 0x100fe200078e0a04 */
[----:B------:R-:W-:Y:S01]  /*18d0*/  ISETP.GT.U32.AND P0, PT, R4, R29, PT ;  /* 0x0000001d0400720c */ /* 0x000fe20003f04070 */
[--C-:B------:R-:W-:Y:S01]  /*18e0*/  @!P2 IMAD.IADD R26, R26, 0x1, -R4.reuse ;  /* 0x000000011a1aa824 */ /* 0x100fe200078e0a04 */
[C---:B------:R-:W-:Y:S01]  /*18f0*/  ISETP.GT.U32.AND P2, PT, R4.reuse, R31, PT ;  /* 0x0000001f0400720c */ /* 0x040fe20003f44070 */
[----:B------:R-:W-:Y:S01]  /*1900*/  @!P3 IMAD.IADD R23, R23, 0x1, -R4 ;  /* 0x000000011717b824 */ /* 0x000fe200078e0a04 */
[----:B------:R-:W-:Y:S01]  /*1910*/  ISETP.GE.AND P3, PT, R37, RZ, PT ;  /* 0x000000ff2500720c */ /* 0x000fe20003f66270 */
[----:B------:R-:W-:Y:S01]  /*1920*/  @!P4 IMAD.MOV R24, RZ, RZ, -R24 ;  /* 0x000000ffff18c224 */ /* 0x000fe200078e0a18 */
[----:B------:R-:W-:Y:S01]  /*1930*/  IABS R37, R40 ;  /* 0x0000002800257213 */ /* 0x000fe20000000000 */
[----:B------:R-:W-:Y:S01]  /*1940*/  @!P1 IMAD.MOV R23, RZ, RZ, -R23 ;  /* 0x000000ffff179224 */ /* 0x000fe200078e0a17 */
[----:B------:R-:W-:Y:S01]  /*1950*/  ISETP.GT.U32.AND P1, PT, R4, R27, PT ;  /* 0x0000001b0400720c */ /* 0x000fe20003f24070 */
[----:B------:R-:W-:Y:S01]  /*1960*/  @!P6 IMAD.MOV R25, RZ, RZ, -R25 ;  /* 0x000000ffff19e224 */ /* 0x000fe200078e0a19 */
[----:B------:R-:W-:Y:S01]  /*1970*/  ISETP.GE.AND P4, PT, R38, RZ, PT ;  /* 0x000000ff2600720c */ /* 0x000fe20003f86270 */
[----:B------:R-:W-:Y:S01]  /*1980*/  IMAD.HI.U32 R35, R9, R37, RZ ;  /* 0x0000002509237227 */ /* 0x000fe200078e00ff */
[----:B------:R-:W-:-:S02]  /*1990*/  IABS R38, R41 ;  /* 0x0000002900267213 */ /* 0x000fc40000000000 */
[----:B------:R-:W-:Y:S01]  /*19a0*/  ISETP.GE.AND P6, PT, R39, RZ, PT ;  /* 0x000000ff2700720c */ /* 0x000fe20003fc6270 */
[--C-:B------:R-:W-:Y:S02]  /*19b0*/  @!P0 IMAD.IADD R29, R29, 0x1, -R4.reuse ;  /* 0x000000011d1d8824 */ /* 0x100fe400078e0a04 */
[--C-:B------:R-:W-:Y:S02]  /*19c0*/  @!P2 IMAD.IADD R31, R31, 0x1, -R4.reuse ;  /* 0x000000011f1fa824 */ /* 0x100fe400078e0a04 */
[----:B------:R-:W-:Y:S01]  /*19d0*/  IMAD.HI.U32 R36, R9, R38, RZ ;  /* 0x0000002609247227 */ /* 0x000fe200078e00ff */
[C---:B------:R-:W-:Y:S02]  /*19e0*/  ISETP.GT.U32.AND P0, PT, R4.reuse, R29, PT ;  /* 0x0000001d0400720c */ /* 0x040fe40003f04070 */
[----:B------:R-:W-:Y:S01]  /*19f0*/  ISETP.GT.U32.AND P2, PT, R4, R31, PT ;  /* 0x0000001f0400720c */ /* 0x000fe20003f44070 */
[----:B------:R-:W-:Y:S02]  /*1a00*/  IMAD.MOV R35, RZ, RZ, -R35 ;  /* 0x000000ffff237224 */ /* 0x000fe400078e0a23 */
[----:B------:R-:W-:-:S02]  /*1a10*/  @!P1 IMAD.IADD R27, R27, 0x1, -R4 ;  /* 0x000000011b1b9824 */ /* 0x000fc400078e0a04 */
[----:B------:R-:W-:Y:S02]  /*1a20*/  IMAD.MOV R39, RZ, RZ, -R36 ;  /* 0x000000ffff277224 */ /* 0x000fe400078e0a24 */
[C---:B------:R-:W-:Y:S01]  /*1a30*/  IMAD R35, R4.reuse, R35, R37 ;  /* 0x0000002304237224 */ /* 0x040fe200078e0225 */
[C---:B------:R-:W-:Y:S01]  /*1a40*/  ISETP.GT.U32.AND P1, PT, R4.reuse, R27, PT ;  /* 0x0000001b0400720c */ /* 0x040fe20003f24070 */
[C---:B------:R-:W-:Y:S02]  /*1a50*/  IMAD R36, R4.reuse, R39, R38 ;  /* 0x0000002704247224 */ /* 0x040fe400078e0226 */
[--C-:B------:R-:W-:Y:S01]  /*1a60*/  @!P0 IMAD.IADD R29, R29, 0x1, -R4.reuse ;  /* 0x000000011d1d8824 */ /* 0x100fe200078e0a04 */
[----:B------:R-:W-:Y:S01]  /*1a70*/  ISETP.GT.U32.AND P0, PT, R4, R35, PT ;  /* 0x000000230400720c */ /* 0x000fe20003f04070 */
[----:B------:R-:W-:Y:S02]  /*1a80*/  @!P2 IMAD.IADD R31, R31, 0x1, -R4 ;  /* 0x000000011f1fa824 */ /* 0x000fe400078e0a04 */
[----:B------:R-:W-:-:S02]  /*1a90*/  VIADD R37, R28, 0x25 ;  /* 0x000000251c257836 */ /* 0x000fc40000000000 */
[----:B------:R-:W-:Y:S01]  /*1aa0*/  @!P6 IMAD.MOV R31, RZ, RZ, -R31 ;  /* 0x000000ffff1fe224 */ /* 0x000fe200078e0a1f */
[----:B------:R-:W-:Y:S01]  /*1ab0*/  ISETP.GT.U32.AND P6, PT, R4, R36, PT ;  /* 0x000000240400720c */ /* 0x000fe20003fc4070 */
[----:B------:R-:W-:Y:S01]  /*1ac0*/  @!P5 IMAD.MOV R26, RZ, RZ, -R26 ;  /* 0x000000ffff1ad224 */ /* 0x000fe200078e0a1a */
[----:B------:R-:W-:Y:S01]  /*1ad0*/  ISETP.GE.AND P5, PT, R40, RZ, PT ;  /* 0x000000ff2800720c */ /* 0x000fe20003fa6270 */
[--C-:B------:R-:W-:Y:S01]  /*1ae0*/  @!P1 IMAD.IADD R27, R27, 0x1, -R4.reuse ;  /* 0x000000011b1b9824 */ /* 0x100fe200078e0a04 */
[----:B------:R-:W-:Y:S01]  /*1af0*/  IABS R40, R37 ;  /* 0x0000002500287213 */ /* 0x000fe20000000000 */
[C---:B------:R-:W-:Y:S01]  /*1b00*/  VIADD R38, R28.reuse, 0x24 ;  /* 0x000000241c267836 */ /* 0x040fe20000000000 */
[----:B------:R-:W-:Y:S01]  /*1b10*/  ISETP.GE.AND P1, PT, R41, RZ, PT ;  /* 0x000000ff2900720c */ /* 0x000fe20003f26270 */
[--C-:B------:R-:W-:Y:S02]  /*1b20*/  @!P0 IMAD.IADD R35, R35, 0x1, -R4.reuse ;  /* 0x0000000123238824 */ /* 0x100fe400078e0a04 */
[----:B------:R-:W-:Y:S01]  /*1b30*/  VIADD R39, R28, 0x23 ;  /* 0x000000231c277836 */ /* 0x000fe20000000000 */
[----:B------:R-:W-:Y:S01]  /*1b40*/  IABS R41, R38 ;  /* 0x0000002600297213 */ /* 0x000fe20000000000 */
[----:B------:R-:W-:Y:S01]  /*1b50*/  @!P3 IMAD.MOV R27, RZ, RZ, -R27 ;  /* 0x000000ffff1bb224 */ /* 0x000fe200078e0a1b */
[----:B------:R-:W-:Y:S01]  /*1b60*/  ISETP.GE.AND P3, PT, R37, RZ, PT ;  /* 0x000000ff2500720c */ /* 0x000fe20003f66270 */
[----:B------:R-:W-:Y:S01]  /*1b70*/  @!P6 IMAD.IADD R36, R36, 0x1, -R4 ;  /* 0x000000012424e824 */ /* 0x000fe200078e0a04 */
[----:B------:R-:W-:Y:S01]  /*1b80*/  ISETP.GT.U32.AND P0, PT, R4, R35, PT ;  /* 0x000000230400720c */ /* 0x000fe20003f04070 */
[----:B------:R-:W-:Y:S01]  /*1b90*/  IMAD.HI.U32 R37, R9, R40, RZ ;  /* 0x0000002809257227 */ /* 0x000fe200078e00ff */
[----:B------:R-:W-:-:S02]  /*1ba0*/  IABS R42, R39 ;  /* 0x00000027002a7213 */ /* 0x000fc40000000000 */
[----:B------:R-:W-:Y:S01]  /*1bb0*/  ISETP.GT.U32.AND P6, PT, R4, R36, PT ;  /* 0x000000240400720c */ /* 0x000fe20003fc4070 */
[----:B------:R-:W-:Y:S01]  /*1bc0*/  @!P4 IMAD.MOV R29, RZ, RZ, -R29 ;  /* 0x000000ffff1dc224 */ /* 0x000fe200078e0a1d */
[----:B------:R-:W-:Y:S01]  /*1bd0*/  ISETP.GE.AND P4, PT, R38, RZ, PT ;  /* 0x000000ff2600720c */ /* 0x000fe20003f86270 */
[----:B------:R-:W-:Y:S01]  /*1be0*/  IMAD.HI.U32 R38, R9, R41, RZ ;  /* 0x0000002909267227 */ /* 0x000fe200078e00ff */
[----:B------:R-:W-:-:S03]  /*1bf0*/  ISETP.GE.AND P2, PT, R39, RZ, PT ;  /* 0x000000ff2700720c */ /* 0x000fc60003f46270 */
[----:B------:R-:W-:Y:S02]  /*1c00*/  IMAD.MOV R37, RZ, RZ, -R37 ;  /* 0x000000ffff257224 */ /* 0x000fe400078e0a25 */
[----:B------:R-:W-:Y:S02]  /*1c10*/  IMAD.MOV R38, RZ, RZ, -R38 ;  /* 0x000000ffff267224 */ /* 0x000fe400078e0a26 */
[----:B------:R-:W-:-:S04]  /*1c20*/  IMAD.HI.U32 R39, R9, R42, RZ ;  /* 0x0000002a09277227 */ /* 0x000fc800078e00ff */
[C---:B------:R-:W-:Y:S02]  /*1c30*/  IMAD R37, R4.reuse, R37, R40 ;  /* 0x0000002504257224 */ /* 0x040fe400078e0228 */
[C---:B------:R-:W-:Y:S02]  /*1c40*/  IMAD R38, R4.reuse, R38, R41 ;  /* 0x0000002604267224 */ /* 0x040fe400078e0229 */
[----:B------:R-:W-:Y:S02]  /*1c50*/  IMAD.MOV R39, RZ, RZ, -R39 ;  /* 0x000000ffff277224 */ /* 0x000fe400078e0a27 */
[----:B------:R-:W-:Y:S01]  /*1c60*/  @!P0 IMAD.IADD R35, R35, 0x1, -R4 ;  /* 0x0000000123238824 */ /* 0x000fe200078e0a04 */
[C---:B------:R-:W-:Y:S01]  /*1c70*/  ISETP.GT.U32.AND P0, PT, R4.reuse, R37, PT ;  /* 0x000000250400720c */ /* 0x040fe20003f04070 */
[----:B------:R-:W-:Y:S01]  /*1c80*/  IMAD R39, R4, R39, R42 ;  /* 0x0000002704277224 */ /* 0x000fe200078e022a */
[----:B------:R-:W-:Y:S01]  /*1c90*/  IABS R42, R53 ;  /* 0x00000035002a7213 */ /* 0x000fe20000000000 */
[----:B------:R-:W-:Y:S01]  /*1ca0*/  @!P6 IMAD.IADD R36, R36, 0x1, -R4 ;  /* 0x000000012424e824 */ /* 0x000fe200078e0a04 */
[----:B------:R-:W-:Y:S01]  /*1cb0*/  ISETP.GT.U32.AND P6, PT, R4, R38, PT ;  /* 0x000000260400720c */ /* 0x000fe20003fc4070 */
[----:B------:R-:W-:-:S04]  /*1cc0*/  IMAD.HI.U32 R41, R9, R44, RZ ;  /* 0x0000002c09297227 */ /* 0x000fc800078e00ff */
[----:B------:R-:W-:Y:S01]  /*1cd0*/  @!P5 IMAD.MOV R35, RZ, RZ, -R35 ;  /* 0x000000ffff23d224 */ /* 0x000fe200078e0a23 */
[----:B------:R-:W-:Y:S01]  /*1ce0*/  ISETP.GT.U32.AND P5, PT, R4, R39, PT ;  /* 0x000000270400720c */ /* 0x000fe20003fa4070 */
[----:B------:R-:W-:Y:S02]  /*1cf0*/  IMAD.MOV R41, RZ, RZ, -R41 ;  /* 0x000000ffff297224 */ /* 0x000fe400078e0a29 */
[----:B------:R-:W-:Y:S02]  /*1d00*/  @!P0 IMAD.IADD R37, R37, 0x1, -R4 ;  /* 0x0000000125258824 */ /* 0x000fe400078e0a04 */
[----:B------:R-:W-:-:S03]  /*1d10*/  IMAD.HI.U32 R40, R9, R43, RZ ;  /* 0x0000002b09287227 */ /* 0x000fc600078e00ff */
[C---:B------:R-:W-:Y:S01]  /*1d20*/  ISETP.GT.U32.AND P0, PT, R4.reuse, R37, PT ;  /* 0x000000250400720c */ /* 0x040fe20003f04070 */
[----:B------:R-:W-:Y:S02]  /*1d30*/  IMAD R41, R4, R41, R44 ;  /* 0x0000002904297224 */ /* 0x000fe400078e022c */
[----:B------:R-:W-:Y:S02]  /*1d40*/  @!P6 IMAD.IADD R38, R38, 0x1, -R4 ;  /* 0x000000012626e824 */ /* 0x000fe400078e0a04 */
[----:B------:R-:W-:Y:S01]  /*1d50*/  IMAD.MOV R40, RZ, RZ, -R40 ;  /* 0x000000ffff287224 */ /* 0x000fe200078e0a28 */
[C---:B------:R-:W-:Y:S01]  /*1d60*/  ISETP.GT.U32.AND P6, PT, R4.reuse, R41, PT ;  /* 0x000000290400720c */ /* 0x040fe20003fc4070 */
[----:B------:R-:W-:Y:S01]  /*1d70*/  @!P5 IMAD.IADD R39, R39, 0x1, -R4 ;  /* 0x000000012727d824 */ /* 0x000fe200078e0a04 */
[C---:B------:R-:W-:Y:S01]  /*1d80*/  ISETP.GT.U32.AND P5, PT, R4.reuse, R38, PT ;  /* 0x000000260400720c */ /* 0x040fe20003fa4070 */
[----:B------:R-:W-:Y:S02]  /*1d90*/  IMAD R40, R4, R40, R43 ;  /* 0x0000002804287224 */ /* 0x000fe400078e022b */
[----:B------:R-:W-:-:S02]  /*1da0*/  IMAD.MOV.U32 R44, RZ, RZ, R42 ;  /* 0x000000ffff2c7224 */ /* 0x000fc400078e002a */
[----:B------:R-:W-:-:S04]  /*1db0*/  IMAD.HI.U32 R42, R9, R45, RZ ;  /* 0x0000002d092a7227 */ /* 0x000fc800078e00ff */
[----:B------:R-:W-:Y:S01]  /*1dc0*/  @!P1 IMAD.MOV R36, RZ, RZ, -R36 ;  /* 0x000000ffff249224 */ /* 0x000fe200078e0a24 */
[----:B------:R-:W-:Y:S01]  /*1dd0*/  ISETP.GT.U32.AND P1, PT, R4, R40, PT ;  /* 0x000000280400720c */ /* 0x000fe20003f24070 */
[----:B------:R-:W-:Y:S02]  /*1de0*/  IMAD.MOV R42, RZ, RZ, -R42 ;  /* 0x000000ffff2a7224 */ /* 0x000fe400078e0a2a */
[----:B------:R-:W-:-:S04]  /*1df0*/  IMAD.HI.U32 R43, R9, R44, RZ ;  /* 0x0000002c092b7227 */ /* 0x000fc800078e00ff */
[--C-:B------:R-:W-:Y:S01]  /*1e00*/  @!P0 IMAD.IADD R37, R37, 0x1, -R4.reuse ;  /* 0x0000000125258824 */ /* 0x100fe200078e0a04 */
[----:B------:R-:W-:Y:S01]  /*1e10*/  ISETP.GE.AND P0, PT, R46, RZ, PT ;  /* 0x000000ff2e00720c */ /* 0x000fe20003f06270 */
[----:B------:R-:W-:Y:S01]  /*1e20*/  IMAD R42, R4, R42, R45 ;  /* 0x0000002a042a7224 */ /* 0x000fe200078e022d */
[----:B------:R-:W-:Y:S01]  /*1e30*/  IABS R46, R54 ;  /* 0x00000036002e7213 */ /* 0x000fe20000000000 */
[--C-:B------:R-:W-:Y:S02]  /*1e40*/  @!P6 IMAD.IADD R41, R41, 0x1, -R4.reuse ;  /* 0x000000012929e824 */ /* 0x100fe400078e0a04 */
[----:B------:R-:W-:Y:S02]  /*1e50*/  IMAD.MOV R43, RZ, RZ, -R43 ;  /* 0x000000ffff2b7224 */ /* 0x000fe400078e0a2b */
[----:B------:R-:W-:Y:S01]  /*1e60*/  @!P5 IMAD.IADD R38, R38, 0x1, -R4 ;  /* 0x000000012626d824 */ /* 0x000fe200078e0a04 */
[C---:B------:R-:W-:Y:S01]  /*1e70*/  ISETP.GT.U32.AND P5, PT, R4.reuse, R42, PT ;  /* 0x0000002a0400720c */ /* 0x040fe20003fa4070 */
[C---:B------:R-:W-:Y:S01]  /*1e80*/  IMAD R43, R4.reuse, R43, R44 ;  /* 0x0000002b042b7224 */ /* 0x040fe200078e022c */
[----:B------:R-:W-:Y:S01]  /*1e90*/  ISETP.GT.U32.AND P6, PT, R4, R41, PT ;  /* 0x000000290400720c */ /* 0x000fe20003fc4070 */
[----:B------:R-:W-:-:S04]  /*1ea0*/  IMAD.HI.U32 R44, R9, R46, RZ ;  /* 0x0000002e092c7227 */ /* 0x000fc800078e00ff */
[----:B------:R-:W-:Y:S01]  /*1eb0*/  @!P1 IMAD.IADD R40, R40, 0x1, -R4 ;  /* 0x0000000128289824 */ /* 0x000fe200078e0a04 */
[C---:B------:R-:W-:Y:S01]  /*1ec0*/  ISETP.GT.U32.AND P1, PT, R4.reuse, R39, PT ;  /* 0x000000270400720c */ /* 0x040fe20003f24070 */
[----:B------:R-:W-:Y:S02]  /*1ed0*/  IMAD.MOV R47, RZ, RZ, -R44 ;  /* 0x000000ffff2f7224 */ /* 0x000fe400078e0a2c */
[----:B------:R-:W-:Y:S01]  /*1ee0*/  @!P3 IMAD.MOV R37, RZ, RZ, -R37 ;  /* 0x000000ffff25b224 */ /* 0x000fe200078e0a25 */
[C---:B------:R-:W-:Y:S01]  /*1ef0*/  ISETP.GT.U32.AND P3, PT, R4.reuse, R40, PT ;  /* 0x000000280400720c */ /* 0x040fe20003f64070 */
[----:B------:R-:W-:Y:S02]  /*1f00*/  IMAD R44, R4, R47, R46 ;  /* 0x0000002f042c7224 */ /* 0x000fe400078e022e */
[--C-:B------:R-:W-:Y:S01]  /*1f10*/  @!P5 IMAD.IADD R42, R42, 0x1, -R4.reuse ;  /* 0x000000012a2ad824 */ /* 0x100fe200078e0a04 */
[----:B------:R-:W-:Y:S01]  /*1f20*/  ISETP.GE.AND P5, PT, R52, RZ, PT ;  /* 0x000000ff3400720c */ /* 0x000fe20003fa6270 */
[----:B------:R-:W-:Y:S01]  /*1f30*/  @!P6 IMAD.IADD R41, R41, 0x1, -R4 ;  /* 0x000000012929e824 */ /* 0x000fe200078e0a04 */
[----:B------:R-:W-:Y:S01]  /*1f40*/  ISETP.GT.U32.AND P6, PT, R4, R44, PT ;  /* 0x0000002c0400720c */ /* 0x000fe20003fc4070 */
[----:B------:R-:W-:-:S04]  /*1f50*/  IMAD.HI.U32 R45, R9, R48, RZ ;  /* 0x00000030092d7227 */ /* 0x000fc800078e00ff */
[----:B------:R-:W-:Y:S01]  /*1f60*/  @!P4 IMAD.MOV R38, RZ, RZ, -R38 ;  /* 0x000000ffff26c224 */ /* 0x000fe200078e0a26 */
[----:B------:R-:W-:Y:S01]  /*1f70*/  ISETP.GT.U32.AND P4, PT, R4, R42, PT ;  /* 0x0000002a0400720c */ /* 0x000fe20003f84070 */
[----:B------:R-:W-:-:S04]  /*1f80*/  IMAD.HI.U32 R46, R9, R50, RZ ;  /* 0x00000032092e7227 */ /* 0x000fc800078e00ff */
[----:B------:R-:W-:Y:S02]  /*1f90*/  IMAD.MOV R45, RZ, RZ, -R45 ;  /* 0x000000ffff2d7224 */ /* 0x000fe400078e0a2d */
[--C-:B------:R-:W-:Y:S01]  /*1fa0*/  @!P1 IMAD.IADD R39, R39, 0x1, -R4.reuse ;  /* 0x0000000127279824 */ /* 0x100fe200078e0a04 */
[----:B------:R-:W-:Y:S01]  /*1fb0*/  ISETP.GT.U32.AND P1, PT, R4, R43, PT ;  /* 0x0000002b0400720c */ /* 0x000fe20003f24070 */
[----:B------:R-:W-:Y:S01]  /*1fc0*/  @!P3 IMAD.IADD R40, R40, 0x1, -R4 ;  /* 0x000000012828b824 */ /* 0x000fe200078e0a04 */
[----:B------:R-:W-:Y:S01]  /*1fd0*/  ISETP.GE.AND P3, PT, R51, RZ, PT ;  /* 0x000000ff3300720c */ /* 0x000fe20003f66270 */
[----:B------:R-:W-:Y:S02]  /*1fe0*/  IMAD.MOV R47, RZ, RZ, -R46 ;  /* 0x000000ffff2f7224 */ /* 0x000fe400078e0a2e */
[C---:B------:R-:W-:Y:S02]  /*1ff0*/  IMAD R45, R4.reuse, R45, R48 ;  /* 0x0000002d042d7224 */ /* 0x040fe400078e0230 */
[----:B------:R-:W-:-:S02]  /*2000*/  IMAD R46, R4, R47, R50 ;  /* 0x0000002f042e7224 */ /* 0x000fc400078e0232 */
[----:B------:R-:W-:Y:S01]  /*2010*/  @!P0 IMAD.MOV R40, RZ, RZ, -R40 ;  /* 0x000000ffff288224 */ /* 0x000fe200078e0a28 */
[----:B------:R-:W-:Y:S01]  /*2020*/  ISETP.GT.U32.AND P0, PT, R4, R45, PT ;  /* 0x0000002d0400720c */ /* 0x000fe20003f04070 */
[----:B------:R-:W-:Y:S02]  /*2030*/  VIADD R52, R28, 0x1b ;  /* 0x0000001b1c347836 */ /* 0x000fe40000000000 */
[--C-:B------:R-:W-:Y:S02]  /*2040*/  @!P6 IMAD.IADD R44, R44, 0x1, -R4.reuse ;  /* 0x000000012c2ce824 */ /* 0x100fe400078e0a04 */
[--C-:B------:R-:W-:Y:S01]  /*2050*/  @!P4 IMAD.IADD R42, R42, 0x1, -R4.reuse ;  /* 0x000000012a2ac824 */ /* 0x100fe200078e0a04 */
[C---:B------:R-:W-:Y:S01]  /*2060*/  ISETP.GT.U32.AND P4, PT, R4.reuse, R46, PT ;  /* 0x0000002e0400720c */ /* 0x040fe20003f84070 */
[----:B------:R-:W-:Y:S01]  /*2070*/  @!P2 IMAD.MOV R39, RZ, RZ, -R39 ;  /* 0x000000ffff27a224 */ /* 0x000fe200078e0a27 */
[----:B------:R-:W-:Y:S01]  /*2080*/  IABS R50, R52 ;  /* 0x0000003400327213 */ /* 0x000fe20000000000 */
[----:B------:R-:W-:Y:S01]  /*2090*/  @!P1 IMAD.IADD R43, R43, 0x1, -R4 ;  /* 0x000000012b2b9824 */ /* 0x000fe200078e0a04 */
[----:B------:R-:W-:Y:S01]  /*20a0*/  ISETP.GT.U32.AND P2, PT, R4, R44, PT ;  /* 0x0000002c0400720c */ /* 0x000fe20003f44070 */
[----:B------:R-:W-:Y:S01]  /*20b0*/  @!P3 IMAD.MOV R41, RZ, RZ, -R41 ;  /* 0x000000ffff29b224 */ /* 0x000fe200078e0a29 */
[----:B------:R-:W-:Y:S01]  /*20c0*/  ISETP.GE.AND P3, PT, R54, RZ, PT ;  /* 0x000000ff3600720c */ /* 0x000fe20003f66270 */
[----:B------:R-:W-:Y:S01]  /*20d0*/  IMAD.HI.U32 R47, R9, R50, RZ ;  /* 0x00000032092f7227 */ /* 0x000fe200078e00ff */
[----:B------:R-:W-:-:S02]  /*20e0*/  ISETP.GE.AND P1, PT, R53, RZ, PT ;  /* 0x000000ff3500720c */ /* 0x000fc40003f26270 */
[----:B------:R-:W-:Y:S01]  /*20f0*/  ISETP.GT.U32.AND P6, PT, R4, R43, PT ;  /* 0x0000002b0400720c */ /* 0x000fe20003fc4070 */
[----:B------:R-:W-:Y:S02]  /*2100*/  VIADD R53, R28, 0x1a ;  /* 0x0000001a1c357836 */ /* 0x000fe40000000000 */
[--C-:B------:R-:W-:Y:S01]  /*2110*/  @!P0 IMAD.IADD R45, R45, 0x1, -R4.reuse ;  /* 0x000000012d2d8824 */ /* 0x100fe200078e0a04 */
[----:B------:R-:W-:Y:S01]  /*2120*/  ISETP.GE.AND P0, PT, R52, RZ, PT ;  /* 0x000000ff3400720c */ /* 0x000fe20003f06270 */
[----:B------:R-:W-:Y:S01]  /*2130*/  IMAD.MOV R47, RZ, RZ, -R47 ;  /* 0x000000ffff2f7224 */ /* 0x000fe200078e0a2f */
[----:B------:R-:W-:Y:S01]  /*2140*/  IABS R51, R53 ;  /* 0x0000003500337213 */ /* 0x000fe20000000000 */
[--C-:B------:R-:W-:Y:S01]  /*2150*/  @!P4 IMAD.IADD R46, R46, 0x1, -R4.reuse ;  /* 0x000000012e2ec824 */ /* 0x100fe200078e0a04 */
[----:B------:R-:W-:Y:S01]  /*2160*/  ISETP.GT.U32.AND P4, PT, R4, R45, PT ;  /* 0x0000002d0400720c */ /* 0x000fe20003f84070 */
[----:B------:R-:W-:Y:S01]  /*2170*/  @!P2 IMAD.IADD R44, R44, 0x1, -R4 ;  /* 0x000000012c2ca824 */ /* 0x000fe200078e0a04 */
[----:B------:R-:W-:Y:S01]  /*2180*/  ISETP.GE.AND P2, PT, R56, RZ, PT ;  /* 0x000000ff3800720c */ /* 0x000fe20003f46270 */
[----:B------:R-:W-:-:S02]  /*2190*/  IMAD R47, R4, R47, R50 ;  /* 0x0000002f042f7224 */ /* 0x000fc400078e0232 */
[----:B------:R-:W-:Y:S01]  /*21a0*/  @!P5 IMAD.MOV R42, RZ, RZ, -R42 ;  /* 0x000000ffff2ad224 */ /* 0x000fe200078e0a2a */
[C---:B------:R-:W-:Y:S01]  /*21b0*/  ISETP.GT.U32.AND P5, PT, R4.reuse, R46, PT ;  /* 0x0000002e0400720c */ /* 0x040fe20003fa4070 */
[----:B------:R-:W-:Y:S01]  /*21c0*/  @!P3 IMAD.MOV R44, RZ, RZ, -R44 ;  /* 0x000000ffff2cb224 */ /* 0x000fe200078e0a2c */
[----:B------:R-:W-:Y:S01]  /*21d0*/  ISETP.GT.U32.AND P3, PT, R4, R47, PT ;  /* 0x0000002f0400720c */ /* 0x000fe20003f64070 */
[----:B------:R-:W-:-:S04]  /*21e0*/  IMAD.HI.U32 R48, R9, R51, RZ ;  /* 0x0000003309307227 */ /* 0x000fc800078e00ff */
[----:B------:R-:W-:Y:S01]  /*21f0*/  @!P6 IMAD.IADD R43, R43, 0x1, -R4 ;  /* 0x000000012b2be824 */ /* 0x000fe200078e0a04 */
[----:B------:R-:W-:Y:S01]  /*2200*/  ISETP.GE.AND P6, PT, R55, RZ, PT ;  /* 0x000000ff3700720c */ /* 0x000fe20003fc6270 */
[----:B------:R-:W-:Y:S02]  /*2210*/  IMAD.MOV R48, RZ, RZ, -R48 ;  /* 0x000000ffff307224 */ /* 0x000fe400078e0a30 */
[----:B------:R-:W-:Y:S02]  /*2220*/  VIADD R50, R28, 0x19 ;  /* 0x000000191c327836 */ /* 0x000fe40000000000 */
[----:B------:R-:W-:Y:S02]  /*2230*/  IMAD R48, R4, R48, R51 ;  /* 0x0000003004307224 */ /* 0x000fe400078e0233 */
[--C-:B------:R-:W-:Y:S01]  /*2240*/  @!P4 IMAD.IADD R45, R45, 0x1, -R4.reuse ;  /* 0x000000012d2dc824 */ /* 0x100fe200078e0a04 */
[----:B------:R-:W-:Y:S01]  /*2250*/  ISETP.GE.AND P4, PT, R50, RZ, PT ;  /* 0x000000ff3200720c */ /* 0x000fe20003f86270 */
[----:B------:R-:W-:Y:S01]  /*2260*/  VIADD R51, R28, 0x18 ;  /* 0x000000181c337836 */ /* 0x000fe20000000000 */
[----:B------:R-:W-:Y:S01]  /*2270*/  IABS R50, R50 ;  /* 0x0000003200327213 */ /* 0x000fe20000000000 */
[----:B------:R-:W-:Y:S01]  /*2280*/  @!P1 IMAD.MOV R43, RZ, RZ, -R43 ;  /* 0x000000ffff2b9224 */ /* 0x000fe200078e0a2b */
[----:B------:R-:W-:Y:S01]  /*2290*/  ISETP.GE.AND P1, PT, R53, RZ, PT ;  /* 0x000000ff3500720c */ /* 0x000fe20003f26270 */
[--C-:B------:R-:W-:Y:S01]  /*22a0*/  @!P5 IMAD.IADD R46, R46, 0x1, -R4.reuse ;  /* 0x000000012e2ed824 */ /* 0x100fe200078e0a04 */
[----:B------:R-:W-:Y:S01]  /*22b0*/  ISETP.GE.AND P5, PT, R51, RZ, PT ;  /* 0x000000ff3300720c */ /* 0x000fe20003fa6270 */
[----:B------:R-:W-:Y:S01]  /*22c0*/  @!P3 IMAD.IADD R47, R47, 0x1, -R4 ;  /* 0x000000012f2fb824 */ /* 0x000fe200078e0a04 */
[----:B------:R-:W-:Y:S01]  /*22d0*/  IABS R53, R51 ;  /* 0x0000003300357213 */ /* 0x000fe20000000000 */
[----:B------:R-:W-:Y:S01]  /*22e0*/  IMAD.MOV.U32 R51, RZ, RZ, R50 ;  /* 0x000000ffff337224 */ /* 0x000fe200078e0032 */
[C---:B------:R-:W-:Y:S01]  /*22f0*/  ISETP.GT.U32.AND P3, PT, R4.reuse, R48, PT ;  /* 0x000000300400720c */ /* 0x040fe20003f64070 */
[----:B------:R-:W-:Y:S01]  /*2300*/  @!P6 IMAD.MOV R45, RZ, RZ, -R45 ;  /* 0x000000ffff2de224 */ /* 0x000fe200078e0a2d */
[----:B------:R-:W-:Y:S01]  /*2310*/  ISETP.GT.U32.AND P6, PT, R4, R47, PT ;  /* 0x0000002f0400720c */ /* 0x000fe20003fc4070 */
[----:B------:R-:W-:-:S04]  /*2320*/  IMAD.HI.U32 R50, R9, R51, RZ ;  /* 0x0000003309327227 */ /* 0x000fc800078e00ff */
[----:B------:R-:W-:Y:S02]  /*2330*/  IMAD.MOV R52, RZ, RZ, -R50 ;  /* 0x000000ffff347224 */ /* 0x000fe400078e0a32 */
[----:B------:R-:W-:Y:S02]  /*2340*/  VIADD R54, R28, 0x17 ;  /* 0x000000171c367836 */ /* 0x000fe40000000000 */
[----:B------:R-:W-:Y:S02]  /*2350*/  IMAD R51, R4, R52, R51 ;  /* 0x0000003404337224 */ /* 0x000fe400078e0233 */
[----:B------:R-:W-:Y:S01]  /*2360*/  IMAD.HI.U32 R50, R9, R53, RZ ;  /* 0x0000003509327227 */ /* 0x000fe200078e00ff */
[----:B------:R-:W-:-:S03]  /*2370*/  IABS R55, R54 ;  /* 0x0000003600377213 */ /* 0x000fc60000000000 */
[----:B------:R-:W-:Y:S01]  /*2380*/  @!P6 IMAD.IADD R47, R47, 0x1, -R4 ;  /* 0x000000012f2fe824 */ /* 0x000fe200078e0a04 */
[----:B------:R-:W-:Y:S01]  /*2390*/  ISETP.GT.U32.AND P6, PT, R4, R51, PT ;  /* 0x000000330400720c */ /* 0x000fe20003fc4070 */
[----:B------:R-:W-:Y:S01]  /*23a0*/  @!P2 IMAD.MOV R46, RZ, RZ, -R46 ;  /* 0x000000ffff2ea224 */ /* 0x000fe200078e0a2e */
[----:B------:R-:W-:Y:S01]  /*23b0*/  ISETP.GE.AND P2, PT, R54, RZ, PT ;  /* 0x000000ff3600720c */ /* 0x000fe20003f46270 */
[----:B------:R-:W-:Y:S02]  /*23c0*/  IMAD.MOV R54, RZ, RZ, -R50 ;  /* 0x000000ffff367224 */ /* 0x000fe400078e0a32 */
[----:B------:R-:W-:-:S04]  /*23d0*/  IMAD.HI.U32 R50, R9, R55, RZ ;  /* 0x0000003709327227 */ /* 0x000fc800078e00ff */
[----:B------:R-:W-:Y:S02]  /*23e0*/  IMAD R53, R4, R54, R53 ;  /* 0x0000003604357224 */ /* 0x000fe400078e0235 */
[----:B------:R-:W-:Y:S02]  /*23f0*/  VIADD R54, R28, 0x15 ;  /* 0x000000151c367836 */ /* 0x000fe40000000000 */
[----:B------:R-:W-:Y:S02]  /*2400*/  @!P6 IMAD.IADD R51, R51, 0x1, -R4 ;  /* 0x000000013333e824 */ /* 0x000fe400078e0a04 */
[----:B------:R-:W-:Y:S01]  /*2410*/  IMAD.MOV R50, RZ, RZ, -R50 ;  /* 0x000000ffff327224 */ /* 0x000fe200078e0a32 */
[----:B------:R-:W-:Y:S01]  /*2420*/  IABS R59, R54 ;  /* 0x00000036003b7213 */ /* 0x000fe20000000000 */
[----:B------:R-:W-:Y:S01]  /*2430*/  @!P0 IMAD.MOV R47, RZ, RZ, -R47 ;  /* 0x000000ffff2f8224 */ /* 0x000fe200078e0a2f */
[C---:B------:R-:W-:Y:S01]  /*2440*/  ISETP.GT.U32.AND P6, PT, R4.reuse, R51, PT ;  /* 0x000000330400720c */ /* 0x040fe20003fc4070 */
[C---:B------:R-:W-:Y:S01]  /*2450*/  IMAD R55, R4.reuse, R50, R55 ;  /* 0x0000003204377224 */ /* 0x040fe200078e0237 */
[----:B------:R-:W-:Y:S01]  /*2460*/  ISETP.GT.U32.AND P0, PT, R4, R53, PT ;  /* 0x000000350400720c */ /* 0x000fe20003f04070 */
[----:B------:R-:W-:-:S04]  /*2470*/  IMAD.HI.U32 R50, R9, R59, RZ ;  /* 0x0000003b09327227 */ /* 0x000fc800078e00ff */
[----:B------:R-:W-:Y:S02]  /*2480*/  IMAD.MOV R50, RZ, RZ, -R50 ;  /* 0x000000ffff327224 */ /* 0x000fe400078e0a32 */
[----:B------:R-:W-:Y:S02]  /*2490*/  VIADD R56, R28, 0x16 ;  /* 0x000000161c387836 */ /* 0x000fe40000000000 */
[--C-:B------:R-:W-:Y:S02]  /*24a0*/  @!P3 IMAD.IADD R48, R48, 0x1, -R4.reuse ;  /* 0x000000013030b824 */ /* 0x100fe400078e0a04 */
[--C-:B------:R-:W-:Y:S01]  /*24b0*/  @!P6 IMAD.IADD R51, R51, 0x1, -R4.reuse ;  /* 0x000000013333e824 */ /* 0x100fe200078e0a04 */
[----:B------:R-:W-:Y:S01]  /*24c0*/  IABS R57, R56 ;  /* 0x0000003800397213 */ /* 0x000fe20000000000 */
[C---:B------:R-:W-:Y:S01]  /*24d0*/  IMAD R59, R4.reuse, R50, R59 ;  /* 0x00000032043b7224 */ /* 0x040fe200078e023b */
[----:B------:R-:W-:Y:S01]  /*24e0*/  ISETP.GT.U32.AND P3, PT, R4, R48, PT ;  /* 0x000000300400720c */ /* 0x000fe20003f64070 */
[----:B------:R-:W-:Y:S01]  /*24f0*/  @!P4 IMAD.MOV R51, RZ, RZ, -R51 ;  /* 0x000000ffff33c224 */ /* 0x000fe200078e0a33 */
[----:B------:R-:W-:Y:S01]  /*2500*/  ISETP.GE.AND P6, PT, R56, RZ, PT ;  /* 0x000000ff3800720c */ /* 0x000fe20003fc6270 */
[----:B------:R-:W-:Y:S01]  /*2510*/  @!P0 IMAD.IADD R53, R53, 0x1, -R4 ;  /* 0x0000000135358824 */ /* 0x000fe200078e0a04 */
[----:B------:R-:W-:Y:S01]  /*2520*/  ISETP.GT.U32.AND P4, PT, R4, R59, PT ;  /* 0x0000003b0400720c */ /* 0x000fe20003f84070 */
[----:B------:R-:W-:-:S03]  /*2530*/  IMAD.HI.U32 R52, R9, R57, RZ ;  /* 0x0000003909347227 */ /* 0x000fc600078e00ff */
[----:B------:R-:W-:Y:S01]  /*2540*/  ISETP.GT.U32.AND P0, PT, R4, R53, PT ;  /* 0x000000350400720c */ /* 0x000fe20003f04070 */
[----:B------:R-:W-:Y:S02]  /*2550*/  IMAD.MOV R52, RZ, RZ, -R52 ;  /* 0x000000ffff347224 */ /* 0x000fe400078e0a34 */
[----:B------:R-:W-:Y:S02]  /*2560*/  VIADD R58, R28, 0x14 ;  /* 0x000000141c3a7836 */ /* 0x000fe40000000000 */
[----:B------:R-:W-:Y:S02]  /*2570*/  IMAD R57, R4, R52, R57 ;  /* 0x0000003404397224 */ /* 0x000fe400078e0239 */
[--C-:B------:R-:W-:Y:S01]  /*2580*/  @!P3 IMAD.IADD R48, R48, 0x1, -R4.reuse ;  /* 0x000000013030b824 */ /* 0x100fe200078e0a04 */
[C---:B------:R-:W-:Y:S01]  /*2590*/  ISETP.GT.U32.AND P3, PT, R4.reuse, R55, PT ;  /* 0x000000370400720c */ /* 0x040fe20003f64070 */
[----:B------:R-:W-:Y:S01]  /*25a0*/  @!P4 IMAD.IADD R59, R59, 0x1, -R4 ;  /* 0x000000013b3bc824 */ /* 0x000fe200078e0a04 */
[----:B------:R-:W-:Y:S01]  /*25b0*/  IABS R61, R58 ;  /* 0x0000003a003d7213 */ /* 0x000fe20000000000 */
[----:B------:R-:W-:Y:S01]  /*25c0*/  @!P1 IMAD.MOV R48, RZ, RZ, -R48 ;  /* 0x000000ffff309224 */ /* 0x000fe200078e0a30 */
[C---:B------:R-:W-:Y:S01]  /*25d0*/  ISETP.GT.U32.AND P1, PT, R4.reuse, R57, PT ;  /* 0x000000390400720c */ /* 0x040fe20003f24070 */
[----:B------:R-:W-:Y:S01]  /*25e0*/  @!P0 IMAD.IADD R53, R53, 0x1, -R4 ;  /* 0x0000000135358824 */ /* 0x000fe200078e0a04 */
[----:B------:R-:W-:Y:S01]  /*25f0*/  ISETP.GT.U32.AND P4, PT, R4, R59, PT ;  /* 0x0000003b0400720c */ /* 0x000fe20003f84070 */
[----:B------:R-:W-:Y:S01]  /*2600*/  IMAD.HI.U32 R52, R9, R63, RZ ;  /* 0x0000003f09347227 */ /* 0x000fe200078e00ff */
[----:B------:R-:W-:-:S03]  /*2610*/  ISETP.GE.AND P0, PT, R54, RZ, PT ;  /* 0x000000ff3600720c */ /* 0x000fc60003f06270 */
[----:B------:R-:W-:Y:S02]  /*2620*/  IMAD.MOV R52, RZ, RZ, -R52 ;  /* 0x000000ffff347224 */ /* 0x000fe400078e0a34 */
[--C-:B------:R-:W-:Y:S02]  /*2630*/  @!P3 IMAD.IADD R55, R55, 0x1, -R4.reuse ;  /* 0x000000013737b824 */ /* 0x100fe400078e0a04 */
[C---:B------:R-:W-:Y:S02]  /*2640*/  IMAD R63, R4.reuse, R52, R63 ;  /* 0x00000034043f7224 */ /* 0x040fe400078e023f */
[--C-:B------:R-:W-:Y:S01]  /*2650*/  @!P1 IMAD.IADD R57, R57, 0x1, -R4.reuse ;  /* 0x0000000139399824 */ /* 0x100fe200078e0a04 */
[C---:B------:R-:W-:Y:S01]  /*2660*/  ISETP.GT.U32.AND P3, PT, R4.reuse, R55, PT ;  /* 0x000000370400720c */ /* 0x040fe20003f64070 */
[----:B------:R-:W-:Y:S02]  /*2670*/  @!P4 IMAD.IADD R59, R59, 0x1, -R4 ;  /* 0x000000013b3bc824 */ /* 0x000fe400078e0a04 */
[----:B------:R-:W-:Y:S01]  /*2680*/  IMAD.HI.U32 R50, R9, R61, RZ ;  /* 0x0000003d09327227 */ /* 0x000fe200078e00ff */
[----:B------:R-:W-:-:S03]  /*2690*/  ISETP.GT.U32.AND P1, PT, R4, R57, PT ;  /* 0x000000390400720c */ /* 0x000fc60003f24070 */
[----:B------:R-:W-:Y:S01]  /*26a0*/  @!P0 IMAD.MOV R59, RZ, RZ, -R59 ;  /* 0x000000ffff3b8224 */ /* 0x000fe200078e0a3b */
[----:B------:R-:W-:Y:S01]  /*26b0*/  ISETP.GT.U32.AND P0, PT, R4, R63, PT ;  /* 0x0000003f0400720c */ /* 0x000fe20003f04070 */
[----:B------:R-:W-:Y:S02]  /*26c0*/  IMAD.MOV R50, RZ, RZ, -R50 ;  /* 0x000000ffff327224 */ /* 0x000fe400078e0a32 */
[----:B------:R-:W-:Y:S02]  /*26d0*/  VIADD R54, R28, 0x10 ;  /* 0x000000101c367836 */ /* 0x000fe40000000000 */
[--C-:B------:R-:W-:Y:S01]  /*26e0*/  @!P3 IMAD.IADD R55, R55, 0x1, -R4.reuse ;  /* 0x000000013737b824 */ /* 0x100fe200078e0a04 */
[----:B------:R-:W-:Y:S01]  /*26f0*/  ISETP.GE.AND P3, PT, R60, RZ, PT ;  /* 0x000000ff3c00720c */ /* 0x000fe20003f66270 */
[----:B------:R-:W-:Y:S01]  /*2700*/  IMAD R61, R4, R50, R61 ;  /* 0x00000032043d7224 */ /* 0x000fe200078e023d */
[----:B------:R-:W-:Y:S01]  /*2710*/  IABS R69, R54 ;  /* 0x0000003600457213 */ /* 0x000fe20000000000 */
[----:B------:R-:W-:Y:S01]  /*2720*/  VIADD R52, R28, 0x11 ;  /* 0x000000111c347836 */ /* 0x000fe20000000000 */
[----:B------:R-:W-:Y:S01]  /*2730*/  ISETP.GE.AND P4, PT, R54, RZ, PT ;  /* 0x000000ff3600720c */ /* 0x000fe20003f86270 */
[----:B------:R-:W-:-:S02]  /*2740*/  @!P1 IMAD.IADD R57, R57, 0x1, -R4 ;  /* 0x0000000139399824 */ /* 0x000fc400078e0a04 */
[----:B------:R-:W-:Y:S01]  /*2750*/  @!P0 IMAD.IADD R63, R63, 0x1, -R4 ;  /* 0x000000013f3f8824 */ /* 0x000fe200078e0a04 */
[----:B------:R-:W-:Y:S01]  /*2760*/  IABS R67, R52 ;  /* 0x0000003400437213 */ /* 0x000fe20000000000 */
[----:B------:R-:W-:Y:S01]  /*2770*/  @!P2 IMAD.MOV R55, RZ, RZ, -R55 ;  /* 0x000000ffff37a224 */ /* 0x000fe200078e0a37 */
[----:B------:R-:W-:Y:S01]  /*2780*/  ISETP.GT.U32.AND P2, PT, R4, R61, PT ;  /* 0x0000003d0400720c */ /* 0x000fe20003f44070 */
[----:B------:R-:W-:Y:S01]  /*2790*/  @!P6 IMAD.MOV R57, RZ, RZ, -R57 ;  /* 0x000000ffff39e224 */ /* 0x000fe200078e0a39 */
[----:B------:R-:W-:Y:S01]  /*27a0*/  ISETP.GE.AND P6, PT, R52, RZ, PT ;  /* 0x000000ff3400720c */ /* 0x000fe20003fc6270 */
[----:B------:R-:W-:Y:S01]  /*27b0*/  IMAD.HI.U32 R52, R9, R69, RZ ;  /* 0x0000004509347227 */ /* 0x000fe200078e00ff */
[----:B------:R-:W-:-:S03]  /*27c0*/  ISETP.GT.U32.AND P0, PT, R4, R63, PT ;  /* 0x0000003f0400720c */ /* 0x000fc60003f04070 */
[C---:B------:R-:W-:Y:S02]  /*27d0*/  VIADD R50, R28.reuse, 0x12 ;  /* 0x000000121c327836 */ /* 0x040fe40000000000 */
[----:B------:R-:W-:Y:S02]  /*27e0*/  IMAD.MOV R52, RZ, RZ, -R52 ;  /* 0x000000ffff347224 */ /* 0x000fe400078e0a34 */
[----:B------:R-:W-:Y:S01]  /*27f0*/  VIADD R62, R28, 0xd ;  /* 0x0000000d1c3e7836 */ /* 0x000fe20000000000 */
[----:B------:R-:W-:Y:S01]  /*2800*/  IABS R65, R50 ;  /* 0x0000003200417213 */ /* 0x000fe20000000000 */
[----:B------:R-:W-:Y:S01]  /*2810*/  IMAD R69, R4, R52, R69 ;  /* 0x0000003404457224 */ /* 0x000fe200078e0245 */
[----:B------:R-:W-:Y:S01]  /*2820*/  ISETP.GE.AND P1, PT, R50, RZ, PT ;  /* 0x000000ff3200720c */ /* 0x000fe20003f26270 */
[--C-:B------:R-:W-:Y:S01]  /*2830*/  @!P2 IMAD.IADD R61, R61, 0x1, -R4.reuse ;  /* 0x000000013d3da824 */ /* 0x100fe200078e0a04 */
[----:B------:R-:W-:Y:S01]  /*2840*/  IABS R75, R62 ;  /* 0x0000003e004b7213 */ /* 0x000fe20000000000 */
[----:B------:R-:W-:Y:S01]  /*2850*/  @!P0 IMAD.IADD R63, R63, 0x1, -R4 ;  /* 0x000000013f3f8824 */ /* 0x000fe200078e0a04 */
[C---:B------:R-:W-:Y:S01]  /*2860*/  ISETP.GT.U32.AND P0, PT, R4.reuse, R69, PT ;  /* 0x000000450400720c */ /* 0x040fe20003f04070 */
[----:B------:R-:W-:Y:S01]  /*2870*/  IMAD.HI.U32 R50, R9, R65, RZ ;  /* 0x0000004109327227 */ /* 0x000fe200078e00ff */
[----:B------:R-:W-:-:S03]  /*2880*/  ISETP.GT.U32.AND P2, PT, R4, R61, PT ;  /* 0x0000003d0400720c */ /* 0x000fc60003f44070 */
[----:B------:R-:W-:Y:S02]  /*2890*/  IMAD.MOV R50, RZ, RZ, -R50 ;  /* 0x000000ffff327224 */ /* 0x000fe400078e0a32 */
[----:B------:R-:W-:Y:S02]  /*28a0*/  VIADD R60, R28, 0xe ;  /* 0x0000000e1c3c7836 */ /* 0x000fe40000000000 */
[----:B------:R-:W-:Y:S02]  /*28b0*/  IMAD R65, R4, R50, R65 ;  /* 0x0000003204417224 */ /* 0x000fe400078e0241 */
[----:B------:R-:W-:Y:S01]  /*28c0*/  IMAD.HI.U32 R50, R9, R67, RZ ;  /* 0x0000004309327227 */ /* 0x000fe200078e00ff */
[----:B------:R-:W-:-:S03]  /*28d0*/  IABS R73, R60 ;  /* 0x0000003c00497213 */ /* 0x000fc60000000000 */
[----:B------:R-:W-:Y:S02]  /*28e0*/  @!P0 IMAD.IADD R69, R69, 0x1, -R4 ;  /* 0x0000000145458824 */ /* 0x000fe400078e0a04 */
[----:B------:R-:W-:Y:S02]  /*28f0*/  IMAD.MOV R50, RZ, RZ, -R50 ;  /* 0x000000ffff327224 */ /* 0x000fe400078e0a32 */
[----:B------:R-:W-:Y:S01]  /*2900*/  @!P2 IMAD.IADD R61, R61, 0x1, -R4 ;  /* 0x000000013d3da824 */ /* 0x000fe200078e0a04 */
[C---:B------:R-:W-:Y:S01]  /*2910*/  ISETP.GT.U32.AND P2, PT, R4.reuse, R65, PT ;  /* 0x000000410400720c */ /* 0x040fe20003f44070 */
[C---:B------:R-:W-:Y:S01]  /*2920*/  IMAD R67, R4.reuse, R50, R67 ;  /* 0x0000003204437224 */ /* 0x040fe200078e0243 */
[----:B------:R-:W-:Y:S01]  /*2930*/  ISETP.GT.U32.AND P0, PT, R4, R69, PT ;  /* 0x000000450400720c */ /* 0x000fe20003f04070 */
[----:B------:R-:W-:-:S04]  /*2940*/  IMAD.HI.U32 R50, R9, R75, RZ ;  /* 0x0000004b09327227 */ /* 0x000fc800078e00ff */
[----:B------:R-:W-:Y:S02]  /*2950*/  IMAD.MOV R50, RZ, RZ, -R50 ;  /* 0x000000ffff327224 */ /* 0x000fe400078e0a32 */
[----:B------:R-:W-:-:S04]  /*2960*/  IMAD.HI.U32 R56, R9, R73, RZ ;  /* 0x0000004909387227 */ /* 0x000fc800078e00ff */
[C---:B------:R-:W-:Y:S02]  /*2970*/  IMAD R75, R4.reuse, R50, R75 ;  /* 0x00000032044b7224 */ /* 0x040fe400078e024b */
[--C-:B------:R-:W-:Y:S02]  /*2980*/  @!P2 IMAD.IADD R65, R65, 0x1, -R4.reuse ;  /* 0x000000014141a824 */ /* 0x100fe400078e0a04 */
[----:B------:R-:W-:Y:S01]  /*2990*/  @!P0 IMAD.IADD R69, R69, 0x1, -R4 ;  /* 0x0000000145458824 */ /* 0x000fe200078e0a04 */
[C---:B------:R-:W-:Y:S01]  /*29a0*/  ISETP.GT.U32.AND P0, PT, R4.reuse, R75, PT ;  /* 0x0000004b0400720c */ /* 0x040fe20003f04070 */
[----:B------:R-:W-:Y:S01]  /*29b0*/  IMAD.MOV R56, RZ, RZ, -R56 ;  /* 0x000000ffff387224 */ /* 0x000fe200078e0a38 */
[----:B------:R-:W-:Y:S01]  /*29c0*/  ISETP.GT.U32.AND P2, PT, R4, R65, PT ;  /* 0x000000410400720c */ /* 0x000fe20003f44070 */
[----:B------:R-:W-:Y:S02]  /*29d0*/  VIADD R68, R28, 0xb ;  /* 0x0000000b1c447836 */ /* 0x000fe40000000000 */
[----:B------:R-:W-:-:S02]  /*29e0*/  IMAD R73, R4, R56, R73 ;  /* 0x0000003804497224 */ /* 0x000fc400078e0249 */
[C---:B------:R-:W-:Y:S01]  /*29f0*/  VIADD R66, R28.reuse, 0xc ;  /* 0x0000000c1c427836 */ /* 0x040fe20000000000 */
[----:B------:R-:W-:Y:S01]  /*2a00*/  IABS R79, R68 ;  /* 0x00000044004f7213 */ /* 0x000fe20000000000 */
[----:B------:R-:W-:Y:S02]  /*2a10*/  VIADD R72, R28, 0x9 ;  /* 0x000000091c487836 */ /* 0x000fe40000000000 */
[----:B------:R-:W-:Y:S01]  /*2a20*/  @!P5 IMAD.MOV R53, RZ, RZ, -R53 ;  /* 0x000000ffff35d224 */ /* 0x000fe200078e0a35 */
[----:B------:R-:W-:Y:S01]  /*2a30*/  IABS R77, R66 ;  /* 0x00000042004d7213 */ /* 0x000fe20000000000 */
[--C-:B------:R-:W-:Y:S01]  /*2a40*/  @!P0 IMAD.IADD R75, R75, 0x1, -R4.reuse ;  /* 0x000000014b4b8824 */ /* 0x100fe200078e0a04 */
[----:B------:R-:W-:Y:S01]  /*2a50*/  ISETP.GE.AND P5, PT, R58, RZ, PT ;  /* 0x000000ff3a00720c */ /* 0x000fe20003fa6270 */
[----:B------:R-:W-:Y:S01]  /*2a60*/  @!P2 IMAD.IADD R65, R65, 0x1, -R4 ;  /* 0x000000014141a824 */ /* 0x000fe200078e0a04 */
[C---:B------:R-:W-:Y:S01]  /*2a70*/  ISETP.GT.U32.AND P2, PT, R4.reuse, R73, PT ;  /* 0x000000490400720c */ /* 0x040fe20003f44070 */
[----:B------:R-:W-:Y:S01]  /*2a80*/  IMAD.HI.U32 R52, R9, R79, RZ ;  /* 0x0000004f09347227 */ /* 0x000fe200078e00ff */
[----:B------:R-:W-:-:S02]  /*2a90*/  ISETP.GT.U32.AND P0, PT, R4, R75, PT ;  /* 0x0000004b0400720c */ /* 0x000fc40003f04070 */
[----:B------:R-:W-:Y:S01]  /*2aa0*/  IABS R83, R72 ;  /* 0x0000004800537213 */ /* 0x000fe20000000000 */
[----:B------:R-:W-:Y:S02]  /*2ab0*/  IMAD.MOV R52, RZ, RZ, -R52 ;  /* 0x000000ffff347224 */ /* 0x000fe400078e0a34 */
[----:B------:R-:W-:-:S04]  /*2ac0*/  IMAD.HI.U32 R50, R9, R77, RZ ;  /* 0x0000004d09327227 */ /* 0x000fc800078e00ff */
[----:B------:R-:W-:Y:S02]  /*2ad0*/  VIADD R58, R28, 0xf ;  /* 0x0000000f1c3a7836 */ /* 0x000fe40000000000 */
[C---:B------:R-:W-:Y:S02]  /*2ae0*/  IMAD R79, R4.reuse, R52, R79 ;  /* 0x00000034044f7224 */ /* 0x040fe400078e024f */
[----:B------:R-:W-:Y:S01]  /*2af0*/  @!P2 IMAD.IADD R73, R73, 0x1, -R4 ;  /* 0x000000014949a824 */ /* 0x000fe200078e0a04 */
[----:B------:R-:W-:Y:S01]  /*2b00*/  IABS R71, R58 ;  /* 0x0000003a00477213 */ /* 0x000fe20000000000 */
[----:B------:R-:W-:Y:S02]  /*2b10*/  IMAD.MOV R50, RZ, RZ, -R50 ;  /* 0x000000ffff327224 */ /* 0x000fe400078e0a32 */
[----:B------:R-:W-:Y:S01]  /*2b20*/  @!P0 IMAD.IADD R75, R75, 0x1, -R4 ;  /* 0x000000014b4b8824 */ /* 0x000fe200078e0a04 */
[C---:B------:R-:W-:Y:S01]  /*2b30*/  ISETP.GT.U32.AND P0, PT, R4.reuse, R79, PT ;  /* 0x0000004f0400720c */ /* 0x040fe20003f04070 */
[C---:B------:R-:W-:Y:S01]  /*2b40*/  IMAD R77, R4.reuse, R50, R77 ;  /* 0x00000032044d7224 */ /* 0x040fe200078e024d */
[----:B------:R-:W-:Y:S01]  /*2b50*/  ISETP.GT.U32.AND P2, PT, R4, R73, PT ;  /* 0x000000490400720c */ /* 0x000fe20003f44070 */
[----:B------:R-:W-:-:S04]  /*2b60*/  IMAD.HI.U32 R50, R9, R83, RZ ;  /* 0x0000005309327227 */ /* 0x000fc800078e00ff */
[----:B------:R-:W-:-:S04]  /*2b70*/  IMAD.HI.U32 R54, R9, R71, RZ ;  /* 0x0000004709367227 */ /* 0x000fc800078e00ff */
[C---:B------:R-:W-:Y:S02]  /*2b80*/  VIADD R74, R28.reuse, 0x8 ;  /* 0x000000081c4a7836 */ /* 0x040fe40000000000 */
[----:B------:R-:W-:Y:S02]  /*2b90*/  IMAD.MOV R56, RZ, RZ, -R50 ;  /* 0x000000ffff387224 */ /* 0x000fe400078e0a32 */
[----:B------:R-:W-:Y:S01]  /*2ba0*/  VIADD R70, R28, 0xa ;  /* 0x0000000a1c467836 */ /* 0x000fe20000000000 */
[----:B------:R-:W-:Y:S01]  /*2bb0*/  IABS R85, R74 ;  /* 0x0000004a00557213 */ /* 0x000fe20000000000 */
[----:B------:R-:W-:Y:S02]  /*2bc0*/  IMAD.MOV R54, RZ, RZ, -R54 ;  /* 0x000000ffff367224 */ /* 0x000fe400078e0a36 */
[C---:B------:R-:W-:Y:S01]  /*2bd0*/  IMAD R83, R4.reuse, R56, R83 ;  /* 0x0000003804537224 */ /* 0x040fe200078e0253 */
[----:B------:R-:W-:Y:S01]  /*2be0*/  IABS R81, R70 ;  /* 0x0000004600517213 */ /* 0x000fe20000000000 */
[----:B------:R-:W-:Y:S01]  /*2bf0*/  @!P5 IMAD.MOV R61, RZ, RZ, -R61 ;  /* 0x000000ffff3dd224 */ /* 0x000fe200078e0a3d */
[C---:B------:R-:W-:Y:S01]  /*2c00*/  ISETP.GT.U32.AND P5, PT, R4.reuse, R67, PT ;  /* 0x000000430400720c */ /* 0x040fe20003fa4070 */
[----:B------:R-:W-:-:S02]  /*2c10*/  IMAD R71, R4, R54, R71 ;  /* 0x0000003604477224 */ /* 0x000fc400078e0247 */
[--C-:B------:R-:W-:Y:S01]  /*2c20*/  @!P0 IMAD.IADD R79, R79, 0x1, -R4.reuse ;  /* 0x000000014f4f8824 */ /* 0x100fe200078e0a04 */
[C---:B------:R-:W-:Y:S01]  /*2c30*/  ISETP.GT.U32.AND P0, PT, R4.reuse, R83, PT ;  /* 0x000000530400720c */ /* 0x040fe20003f04070 */
[----:B------:R-:W-:Y:S01]  /*2c40*/  @!P2 IMAD.IADD R73, R73, 0x1, -R4 ;  /* 0x000000014949a824 */ /* 0x000fe200078e0a04 */
[----:B------:R-:W-:Y:S01]  /*2c50*/  ISETP.GT.U32.AND P2, PT, R4, R77, PT ;  /* 0x0000004d0400720c */ /* 0x000fe20003f44070 */
[----:B------:R-:W-:-:S04]  /*2c60*/  IMAD.HI.U32 R50, R9, R85, RZ ;  /* 0x0000005509327227 */ /* 0x000fc800078e00ff */
[----:B------:R-:W-:-:S04]  /*2c70*/  IMAD.HI.U32 R54, R9, R81, RZ ;  /* 0x0000005109367227 */ /* 0x000fc800078e00ff */
[----:B------:R-:W-:Y:S01]  /*2c80*/  @!P3 IMAD.MOV R63, RZ, RZ, -R63 ;  /* 0x000000ffff3fb224 */ /* 0x000fe200078e0a3f */
[----:B------:R-:W-:Y:S01]  /*2c90*/  ISETP.GT.U32.AND P3, PT, R4, R71, PT ;  /* 0x000000470400720c */ /* 0x000fe20003f64070 */
[----:B------:R-:W-:Y:S02]  /*2ca0*/  VIADD R76, R28, 0x7 ;  /* 0x000000071c4c7836 */ /* 0x000fe40000000000 */
[----:B------:R-:W-:Y:S02]  /*2cb0*/  IMAD.MOV R50, RZ, RZ, -R50 ;  /* 0x000000ffff327224 */ /* 0x000fe400078e0a32 */
[----:B------:R-:W-:Y:S01]  /*2cc0*/  IMAD.MOV R54, RZ, RZ, -R54 ;  /* 0x000000ffff367224 */ /* 0x000fe200078e0a36 */
[----:B------:R-:W-:Y:S01]  /*2cd0*/  IABS R87, R76 ;  /* 0x0000004c00577213 */ /* 0x000fe20000000000 */
[----:B------:R-:W-:Y:S02]  /*2ce0*/  IMAD R85, R4, R50, R85 ;  /* 0x0000003204557224 */ /* 0x000fe400078e0255 */
[----:B------:R-:W-:-:S02]  /*2cf0*/  @!P5 IMAD.IADD R67, R67, 0x1, -R4 ;  /* 0x000000014343d824 */ /* 0x000fc400078e0a04 */
[C---:B------:R-:W-:Y:S02]  /*2d00*/  IMAD R81, R4.reuse, R54, R81 ;  /* 0x0000003604517224 */ /* 0x040fe400078e0251 */
[--C-:B------:R-:W-:Y:S01]  /*2d10*/  @!P0 IMAD.IADD R83, R83, 0x1, -R4.reuse ;  /* 0x0000000153538824 */ /* 0x100fe200078e0a04 */
[C---:B------:R-:W-:Y:S01]  /*2d20*/  ISETP.GT.U32.AND P0, PT, R4.reuse, R85, PT ;  /* 0x000000550400720c */ /* 0x040fe20003f04070 */
[----:B------:R-:W-:Y:S01]  /*2d30*/  @!P2 IMAD.IADD R77, R77, 0x1, -R4 ;  /* 0x000000014d4da824 */ /* 0x000fe200078e0a04 */
[C---:B------:R-:W-:Y:S01]  /*2d40*/  ISETP.GT.U32.AND P5, PT, R4.reuse, R67, PT ;  /* 0x000000430400720c */ /* 0x040fe20003fa4070 */
[----:B------:R-:W-:Y:S01]  /*2d50*/  IMAD.HI.U32 R52, R9, R87, RZ ;  /* 0x0000005709347227 */ /* 0x000fe200078e00ff */
[----:B------:R-:W-:-:S03]  /*2d60*/  ISETP.GT.U32.AND P2, PT, R4, R81, PT ;  /* 0x000000510400720c */ /* 0x000fc60003f44070 */
[----:B------:R-:W-:Y:S02]  /*2d70*/  @!P3 IMAD.IADD R71, R71, 0x1, -R4 ;  /* 0x000000014747b824 */ /* 0x000fe400078e0a04 */
[----:B------:R-:W-:Y:S02]  /*2d80*/  IMAD.MOV R52, RZ, RZ, -R52 ;  /* 0x000000ffff347224 */ /* 0x000fe400078e0a34 */
[----:B------:R-:W-:Y:S01]  /*2d90*/  VIADD R78, R28, 0x6 ;  /* 0x000000061c4e7836 */ /* 0x000fe20000000000 */
[C---:B------:R-:W-:Y:S01]  /*2da0*/  ISETP.GT.U32.AND P3, PT, R4.reuse, R71, PT ;  /* 0x000000470400720c */ /* 0x040fe20003f64070 */
[----:B------:R-:W-:Y:S02]  /*2db0*/  IMAD R87, R4, R52, R87 ;  /* 0x0000003404577224 */ /* 0x000fe400078e0257 */
[----:B------:R-:W-:Y:S01]  /*2dc0*/  VIADD R80, R28, 0x5 ;  /* 0x000000051c507836 */ /* 0x000fe20000000000 */
[----:B------:R-:W-:Y:S01]  /*2dd0*/  IABS R89, R78 ;  /* 0x0000004e00597213 */ /* 0x000fe20000000000 */
[--C-:B------:R-:W-:Y:S01]  /*2de0*/  @!P0 IMAD.IADD R85, R85, 0x1, -R4.reuse ;  /* 0x0000000155558824 */ /* 0x100fe200078e0a04 */
[----:B------:R-:W-:Y:S01]  /*2df0*/  ISETP.GT.U32.AND P0, PT, R4, R87, PT ;  /* 0x000000570400720c */ /* 0x000fe20003f04070 */
[--C-:B------:R-:W-:Y:S01]  /*2e00*/  @!P5 IMAD.IADD R67, R67, 0x1, -R4.reuse ;  /* 0x000000014343d824 */ /* 0x100fe200078e0a04 */
[----:B------:R-:W-:Y:S01]  /*2e10*/  ISETP.GE.AND P5, PT, R58, RZ, PT ;  /* 0x000000ff3a00720c */ /* 0x000fe20003fa6270 */
[----:B------:R-:W-:Y:S01]  /*2e20*/  @!P2 IMAD.IADD R81, R81, 0x1, -R4 ;  /* 0x000000015151a824 */ /* 0x000fe200078e0a04 */
[----:B------:R-:W-:Y:S01]  /*2e30*/  IABS R91, R80 ;  /* 0x00000050005b7213 */ /* 0x000fe20000000000 */
[----:B------:R-:W-:Y:S01]  /*2e40*/  VIADD R82, R28, 0x4 ;  /* 0x000000041c527836 */ /* 0x000fe20000000000 */
[----:B------:R-:W-:Y:S01]  /*2e50*/  ISETP.GE.AND P2, PT, R62, RZ, PT ;  /* 0x000000ff3e00720c */ /* 0x000fe20003f46270 */
[----:B------:R-:W-:-:S03]  /*2e60*/  IMAD.HI.U32 R54, R9, R89, RZ ;  /* 0x0000005909367227 */ /* 0x000fc600078e00ff */
[----:B------:R-:W-:Y:S01]  /*2e70*/  IABS R93, R82 ;  /* 0x00000052005d7213 */ /* 0x000fe20000000000 */
[C---:B------:R-:W-:Y:S02]  /*2e80*/  VIADD R84, R28.reuse, 0x3 ;  /* 0x000000031c547836 */ /* 0x040fe40000000000 */
[C---:B------:R-:W-:Y:S02]  /*2e90*/  VIADD R86, R28.reuse, 0x2 ;  /* 0x000000021c567836 */ /* 0x040fe40000000000 */
[----:B------:R-:W-:Y:S01]  /*2ea0*/  VIADD R88, R28, 0x1 ;  /* 0x000000011c587836 */ /* 0x000fe20000000000 */
[----:B------:R-:W-:Y:S01]  /*2eb0*/  IABS R58, R84 ;  /* 0x00000054003a7213 */ /* 0x000fe20000000000 */
[----:B------:R-:W-:-:S03]  /*2ec0*/  IMAD.HI.U32 R56, R9, R91, RZ ;  /* 0x0000005b09387227 */ /* 0x000fc600078e00ff */
[----:B------:R-:W-:Y:S01]  /*2ed0*/  IABS R62, R88 ;  /* 0x00000058003e7213 */ /* 0x000fe20000000000 */
[----:B------:R-:W-:Y:S02]  /*2ee0*/  IMAD.MOV R54, RZ, RZ, -R54 ;  /* 0x000000ffff367224 */ /* 0x000fe400078e0a36 */
[----:B------:R-:W-:Y:S01]  /*2ef0*/  @!P3 IMAD.IADD R71, R71, 0x1, -R4 ;  /* 0x000000014747b824 */ /* 0x000fe200078e0a04 */
[----:B------:R-:W-:Y:S01]  /*2f00*/  ISETP.GE.AND P3, PT, R60, RZ, PT ;  /* 0x000000ff3c00720c */ /* 0x000fe20003f66270 */
[----:B------:R-:W-:Y:S01]  /*2f10*/  IMAD.MOV R56, RZ, RZ, -R56 ;  /* 0x000000ffff387224 */ /* 0x000fe200078e0a38 */
[----:B------:R-:W-:Y:S01]  /*2f20*/  IABS R60, R86 ;  /* 0x00000056003c7213 */ /* 0x000fe20000000000 */
[----:B------:R-:W-:Y:S02]  /*2f30*/  IMAD R89, R4, R54, R89 ;  /* 0x0000003604597224 */ /* 0x000fe400078e0259 */
[----:B------:R-:W-:-:S04]  /*2f40*/  IMAD.HI.U32 R50, R9, R93, RZ ;  /* 0x0000005d09327227 */ /* 0x000fc800078e00ff */
[----:B------:R-:W-:-:S04]  /*2f50*/  IMAD.HI.U32 R52, R9, R58, RZ ;  /* 0x0000003a09347227 */ /* 0x000fc800078e00ff */
[----:B------:R-:W-:Y:S01]  /*2f60*/  @!P0 IMAD.IADD R87, R87, 0x1, -R4 ;  /* 0x0000000157578824 */ /* 0x000fe200078e0a04 */
[C---:B------:R-:W-:Y:S01]  /*2f70*/  ISETP.GT.U32.AND P0, PT, R4.reuse, R77, PT ;  /* 0x0000004d0400720c */ /* 0x040fe20003f04070 */
[----:B------:R-:W-:Y:S01]  /*2f80*/  @!P1 IMAD.MOV R65, RZ, RZ, -R65 ;  /* 0x000000ffff419224 */ /* 0x000fe200078e0a41 */
[C---:B------:R-:W-:Y:S01]  /*2f90*/  ISETP.GT.U32.AND P1, PT, R4.reuse, R79, PT ;  /* 0x0000004f0400720c */ /* 0x040fe20003f24070 */
[----:B------:R-:W-:Y:S01]  /*2fa0*/  @!P6 IMAD.MOV R67, RZ, RZ, -R67 ;  /* 0x000000ffff43e224 */ /* 0x000fe200078e0a43 */
[C---:B------:R-:W-:Y:S01]  /*2fb0*/  ISETP.GT.U32.AND P6, PT, R4.reuse, R85, PT ;  /* 0x000000550400720c */ /* 0x040fe20003fc4070 */
[----:B------:R-:W-:Y:S01]  /*2fc0*/  @!P4 IMAD.MOV R69, RZ, RZ, -R69 ;  /* 0x000000ffff45c224 */ /* 0x000fe200078e0a45 */
[C---:B------:R-:W-:Y:S01]  /*2fd0*/  ISETP.GT.U32.AND P4, PT, R4.reuse, R81, PT ;  /* 0x000000510400720c */ /* 0x040fe20003f84070 */
[----:B------:R-:W-:Y:S02]  /*2fe0*/  IMAD R91, R4, R56, R91 ;  /* 0x00000038045b7224 */ /* 0x000fe400078e025b */
[----:B------:R-:W-:-:S04]  /*2ff0*/  IMAD.HI.U32 R54, R9, R60, RZ ;  /* 0x0000003c09367227 */ /* 0x000fc800078e00ff */
[----:B------:R-:W-:Y:S01]  /*3000*/  @!P5 IMAD.MOV R71, RZ, RZ, -R71 ;  /* 0x000000ffff47d224 */ /* 0x000fe200078e0a47 */
[C---:B------:R-:W-:Y:S01]  /*3010*/  ISETP.GT.U32.AND P5, PT, R4.reuse, R83, PT ;  /* 0x000000530400720c */ /* 0x040fe20003fa4070 */
[----:B------:R-:W-:Y:S01]  /*3020*/  @!P2 IMAD.MOV R75, RZ, RZ, -R75 ;  /* 0x000000ffff4ba224 */ /* 0x000fe200078e0a4b */
[----:B------:R-:W-:Y:S01]  /*3030*/  ISETP.GT.U32.AND P2, PT, R4, R89, PT ;  /* 0x000000590400720c */ /* 0x000fe20003f44070 */
[----:B------:R-:W-:-:S04]  /*3040*/  IMAD.HI.U32 R56, R9, R62, RZ ;  /* 0x0000003e09387227 */ /* 0x000fc800078e00ff */
[----:B------:R-:W-:Y:S02]  /*3050*/  IMAD.MOV R50, RZ, RZ, -R50 ;  /* 0x000000ffff327224 */ /* 0x000fe400078e0a32 */
[----:B------:R-:W-:Y:S02]  /*3060*/  IMAD.MOV R95, RZ, RZ, -R52 ;  /* 0x000000ffff5f7224 */ /* 0x000fe400078e0a34 */
[----:B------:R-:W-:Y:S02]  /*3070*/  IMAD.MOV R97, RZ, RZ, -R54 ;  /* 0x000000ffff617224 */ /* 0x000fe400078e0a36 */
[----:B------:R-:W-:Y:S02]  /*3080*/  IMAD.MOV R99, RZ, RZ, -R56 ;  /* 0x000000ffff637224 */ /* 0x000fe400078e0a38 */
[----:B------:R-:W-:Y:S02]  /*3090*/  IMAD R93, R4, R50, R93 ;  /* 0x00000032045d7224 */ /* 0x000fe400078e025d */
[----:B------:R-:W-:-:S04]  /*30a0*/  IMAD.HI.U32 R50, R9, R64, RZ ;  /* 0x0000004009327227 */ /* 0x000fc800078e00ff */
[C---:B------:R-:W-:Y:S02]  /*30b0*/  IMAD R9, R4.reuse, R95, R58 ;  /* 0x0000005f04097224 */ /* 0x040fe400078e023a */
[C---:B------:R-:W-:Y:S02]  /*30c0*/  IMAD R95, R4.reuse, R97, R60 ;  /* 0x00000061045f7224 */ /* 0x040fe400078e023c */
[C---:B------:R-:W-:Y:S02]  /*30d0*/  IMAD R97, R4.reuse, R99, R62 ;  /* 0x0000006304617224 */ /* 0x040fe400078e023e */
[----:B------:R-:W-:Y:S01]  /*30e0*/  @!P3 IMAD.MOV R73, RZ, RZ, -R73 ;  /* 0x000000ffff49b224 */ /* 0x000fe200078e0a49 */
[C---:B------:R-:W-:Y:S01]  /*30f0*/  ISETP.GT.U32.AND P3, PT, R4.reuse, R87, PT ;  /* 0x000000570400720c */ /* 0x040fe20003f64070 */
[--C-:B------:R-:W-:Y:S01]  /*3100*/  @!P0 IMAD.IADD R77, R77, 0x1, -R4.reuse ;  /* 0x000000014d4d8824 */ /* 0x100fe200078e0a04 */
        /* <DEDUP_REMOVED lines=8> */
[----:B------:R-:W-:Y:S01]  /*3190*/  ISETP.GT.U32.AND P5, PT, R4, R95, PT ;  /* 0x0000005f0400720c */ /* 0x000fe20003fa4070 */
[----:B------:R-:W-:Y:S01]  /*31a0*/  @!P2 IMAD.IADD R89, R89, 0x1, -R4 ;  /* 0x000000015959a824 */ /* 0x000fe200078e0a04 */
[----:B------:R-:W-:Y:S01]  /*31b0*/  ISETP.GE.AND P2, PT, R66, RZ, PT ;  /* 0x000000ff4200720c */ /* 0x000fe20003f46270 */
[----:B------:R-:W-:-:S02]  /*31c0*/  IMAD.MOV R99, RZ, RZ, -R50 ;  /* 0x000000ffff637224 */ /* 0x000fc400078e0a32 */
[----:B------:R-:W-:Y:S02]  /*31d0*/  @!P3 IMAD.IADD R87, R87, 0x1, -R4 ;  /* 0x000000015757b824 */ /* 0x000fe400078e0a04 */
[----:B------:R-:W-:Y:S02]  /*31e0*/  IMAD R99, R4, R99, R64 ;  /* 0x0000006304637224 */ /* 0x000fe400078e0240 */
[--C-:B------:R-:W-:Y:S01]  /*31f0*/  @!P0 IMAD.IADD R91, R91, 0x1, -R4.reuse ;  /* 0x000000015b5b8824 */ /* 0x100fe200078e0a04 */
[----:B------:R-:W-:Y:S01]  /*3200*/  ISETP.GE.AND P0, PT, R68, RZ, PT ;  /* 0x000000ff4400720c */ /* 0x000fe20003f06270 */
[--C-:B------:R-:W-:Y:S01]  /*3210*/  @!P1 IMAD.IADD R93, R93, 0x1, -R4.reuse ;  /* 0x000000015d5d9824 */ /* 0x100fe200078e0a04 */
[----:B------:R-:W-:Y:S01]  /*3220*/  ISETP.GT.U32.AND P3, PT, R4, R99, PT ;  /* 0x000000630400720c */ /* 0x000fe20003f64070 */
[--C-:B------:R-:W-:Y:S01]  /*3230*/  @!P4 IMAD.IADD R9, R9, 0x1, -R4.reuse ;  /* 0x000000010909c824 */ /* 0x100fe200078e0a04 */
[----:B------:R-:W-:Y:S01]  /*3240*/  ISETP.GE.AND P1, PT, R70, RZ, PT ;  /* 0x000000ff4600720c */ /* 0x000fe20003f26270 */
[--C-:B------:R-:W-:Y:S01]  /*3250*/  @!P6 IMAD.IADD R97, R97, 0x1, -R4.reuse ;  /* 0x000000016161e824 */ /* 0x100fe200078e0a04 */
[----:B------:R-:W-:Y:S01]  /*3260*/  ISETP.GE.AND P4, PT, R72, RZ, PT ;  /* 0x000000ff4800720c */ /* 0x000fe20003f86270 */
[--C-:B------:R-:W-:Y:S01]  /*3270*/  @!P5 IMAD.IADD R95, R95, 0x1, -R4.reuse ;  /* 0x000000015f5fd824 */ /* 0x100fe200078e0a04 */
[----:B------:R-:W-:Y:S01]  /*3280*/  ISETP.GE.AND P6, PT, R76, RZ, PT ;  /* 0x000000ff4c00720c */ /* 0x000fe20003fc6270 */
[----:B------:R-:W-:Y:S01]  /*3290*/  @!P2 IMAD.MOV R77, RZ, RZ, -R77 ;  /* 0x000000ffff4da224 */ /* 0x000fe200078e0a4d */
[----:B------:R-:W-:Y:S01]  /*32a0*/  ISETP.GE.AND P5, PT, R74, RZ, PT ;  /* 0x000000ff4a00720c */ /* 0x000fe20003fa6270 */
[----:B------:R-:W-:Y:S01]  /*32b0*/  VIADD R116, R2, 0x78 ;  /* 0x0000007802747836 */ /* 0x000fe20000000000 */
[C---:B------:R-:W-:Y:S01]  /*32c0*/  ISETP.GT.U32.AND P2, PT, R4.reuse, R89, PT ;  /* 0x000000590400720c */ /* 0x040fe20003f44070 */
[----:B------:R-:W-:Y:S01]  /*32d0*/  @!P0 IMAD.MOV R79, RZ, RZ, -R79 ;  /* 0x000000ffff4f8224 */ /* 0x000fe200078e0a4f */
[C---:B------:R-:W-:Y:S01]  /*32e0*/  ISETP.GT.U32.AND P0, PT, R4.reuse, R91, PT ;  /* 0x0000005b0400720c */ /* 0x040fe20003f04070 */
[--C-:B------:R-:W-:Y:S01]  /*32f0*/  @!P3 IMAD.IADD R99, R99, 0x1, -R4.reuse ;  /* 0x000000016363b824 */ /* 0x100fe200078e0a04 */
[C---:B------:R-:W-:Y:S01]  /*3300*/  ISETP.GT.U32.AND P3, PT, R4.reuse, R9, PT ;  /* 0x000000090400720c */ /* 0x040fe20003f64070 */
[----:B------:R-:W-:Y:S01]  /*3310*/  @!P1 IMAD.MOV R81, RZ, RZ, -R81 ;  /* 0x000000ffff519224 */ /* 0x000fe200078e0a51 */
[C---:B------:R-:W-:Y:S01]  /*3320*/  ISETP.GT.U32.AND P1, PT, R4.reuse, R93, PT ;  /* 0x0000005d0400720c */ /* 0x040fe20003f24070 */
[----:B------:R-:W-:Y:S01]  /*3330*/  @!P4 IMAD.MOV R83, RZ, RZ, -R83 ;  /* 0x000000ffff53c224 */ /* 0x000fe200078e0a53 */
[C---:B------:R-:W-:Y:S01]  /*3340*/  ISETP.GT.U32.AND P4, PT, R4.reuse, R95, PT ;  /* 0x0000005f0400720c */ /* 0x040fe20003f84070 */
[----:B------:R-:W-:Y:S01]  /*3350*/  @!P6 IMAD.MOV R87, RZ, RZ, -R87 ;  /* 0x000000ffff57e224 */ /* 0x000fe200078e0a57 */
[C---:B------:R-:W-:Y:S01]  /*3360*/  ISETP.GT.U32.AND P6, PT, R4.reuse, R97, PT ;  /* 0x000000610400720c */ /* 0x040fe20003fc4070 */
[----:B------:R-:W-:Y:S01]  /*3370*/  @!P5 IMAD.MOV R85, RZ, RZ, -R85 ;  /* 0x000000ffff55d224 */ /* 0x000fe200078e0a55 */
[----:B------:R-:W-:Y:S01]  /*3380*/  ISETP.GT.U32.AND P5, PT, R4, R99, PT ;  /* 0x000000630400720c */ /* 0x000fe20003fa4070 */
[--C-:B------:R-:W-:Y:S01]  /*3390*/  @!P2 IMAD.IADD R89, R89, 0x1, -R4.reuse ;  /* 0x000000015959a824 */ /* 0x100fe200078e0a04 */
[----:B------:R-:W-:Y:S01]  /*33a0*/  ISETP.GE.AND P2, PT, R78, RZ, PT ;  /* 0x000000ff4e00720c */ /* 0x000fe20003f46270 */
        /* <DEDUP_REMOVED lines=10> */
[----:B------:R-:W-:Y:S01]  /*3450*/  @!P5 IMAD.IADD R99, R99, 0x1, -R4 ;  /* 0x000000016363d824 */ /* 0x000fe200078e0a04 */
[----:B------:R-:W-:Y:S01]  /*3460*/  LOP3.LUT R4, RZ, R49, RZ, 0x33, !PT ;  /* 0x00000031ff047212 */ /* 0x000fe200078e33ff */
[----:B------:R-:W-:Y:S01]  /*3470*/  @!P2 IMAD.MOV R89, RZ, RZ, -R89 ;  /* 0x000000ffff59a224 */ /* 0x000fe200078e0a59 */
[----:B------:R-:W-:Y:S01]  /*3480*/  ISETP.NE.AND P2, PT, R49, RZ, PT ;  /* 0x000000ff3100720c */ /* 0x000fe20003f45270 */
[----:B------:R-:W-:Y:S01]  /*3490*/  @!P0 IMAD.MOV R91, RZ, RZ, -R91 ;  /* 0x000000ffff5b8224 */ /* 0x000fe200078e0a5b */
[----:B------:R-:W-:Y:S01]  /*34a0*/  ISETP.GE.AND P5, PT, R28, RZ, PT ;  /* 0x000000ff1c00720c */ /* 0x000fe20003fa6270 */
[----:B------:R-:W-:Y:S01]  /*34b0*/  @!P3 IMAD.MOV R9, RZ, RZ, -R9 ;  /* 0x000000ffff09b224 */ /* 0x000fe200078e0a09 */
[C---:B------:R-:W-:Y:S01]  /*34c0*/  SEL R48, R4.reuse, R48, !P2 ;  /* 0x0000003004307207 */ /* 0x040fe20005000000 */
[----:B------:R-:W-:Y:S01]  /*34d0*/  @!P1 IMAD.MOV R93, RZ, RZ, -R93 ;  /* 0x000000ffff5d9224 */ /* 0x000fe200078e0a5d */
[C---:B------:R-:W-:Y:S01]  /*34e0*/  SEL R55, R4.reuse, R55, !P2 ;  /* 0x0000003704377207 */ /* 0x040fe20005000000 */
[----:B------:R-:W-:Y:S01]  /*34f0*/  @!P4 IMAD.MOV R95, RZ, RZ, -R95 ;  /* 0x000000ffff5fc224 */ /* 0x000fe200078e0a5f */
[----:B------:R-:W-:Y:S01]  /*3500*/  SEL R57, R4, R57, !P2 ;  /* 0x0000003904397207 */ /* 0x000fe20005000000 */
[----:B------:R-:W-:Y:S01]  /*3510*/  IMAD R48, R48, UR34, RZ ;  /* 0x0000002230307c24 */ /* 0x000fe2000f8e02ff */
[C---:B------:R-:W-:Y:S01]  /*3520*/  SEL R51, R4.reuse, R51, !P2 ;  /* 0x0000003304337207 */ /* 0x040fe20005000000 */
[----:B------:R-:W-:Y:S01]  /*3530*/  IMAD R55, R55, UR34, RZ ;  /* 0x0000002237377c24 */ /* 0x000fe2000f8e02ff */
[C---:B------:R-:W-:Y:S01]  /*3540*/  SEL R53, R4.reuse, R53, !P2 ;  /* 0x0000003504357207 */ /* 0x040fe20005000000 */
[----:B------:R-:W-:Y:S01]  /*3550*/  @!P6 IMAD.MOV R97, RZ, RZ, -R97 ;  /* 0x000000ffff61e224 */ /* 0x000fe200078e0a61 */
[----:B------:R-:W-:Y:S01]  /*3560*/  SEL R63, R4, R63, !P2 ;  /* 0x0000003f043f7207 */ /* 0x000fe20005000000 */
[----:B------:R-:W-:Y:S01]  /*3570*/  @!P5 IMAD.MOV R99, RZ, RZ, -R99 ;  /* 0x000000ffff63d224 */ /* 0x000fe200078e0a63 */
[----:B------:R-:W-:Y:S01]  /*3580*/  IADD3 R49, P5, R48, UR32, RZ ;  /* 0x0000002030317c10 */ /* 0x000fe2000ffbe0ff */
[----:B------:R-:W-:Y:S01]  /*3590*/  IMAD R57, R57, UR34, RZ ;  /* 0x0000002239397c24 */ /* 0x000fe2000f8e02ff */
[----:B------:R-:W-:Y:S01]  /*35a0*/  IADD3 R50, P1, R55, UR32, RZ ;  /* 0x0000002037327c10 */ /* 0x000fe2000ff3e0ff */
[----:B------:R-:W-:Y:S01]  /*35b0*/  IMAD R51, R51, UR34, RZ ;  /* 0x0000002233337c24 */ /* 0x000fe2000f8e02ff */
[C---:B------:R-:W-:Y:S01]  /*35c0*/  SEL R5, R4.reuse, R5, !P2 ;  /* 0x0000000504057207 */ /* 0x040fe20005000000 */
[----:B------:R-:W-:Y:S01]  /*35d0*/  IMAD R53, R53, UR34, RZ ;  /* 0x0000002235357c24 */ /* 0x000fe2000f8e02ff */
[----:B------:R-:W-:-:S02]  /*35e0*/  SEL R6, R4, R6, !P2 ;  /* 0x0000000604067207 */ /* 0x000fc40005000000 */
[C---:B------:R-:W-:Y:S01]  /*35f0*/  SEL R8, R4.reuse, R8, !P2 ;  /* 0x0000000804087207 */ /* 0x040fe20005000000 */
[----:B------:R-:W-:Y:S01]  /*3600*/  IMAD R5, R5, UR34, RZ ;  /* 0x0000002205057c24 */ /* 0x000fe2000f8e02ff */
[----:B------:R-:W-:Y:S01]  /*3610*/  SEL R7, R4, R7, !P2 ;  /* 0x0000000704077207 */ /* 0x000fe20005000000 */
[----:B------:R-:W-:Y:S01]  /*3620*/  IMAD R6, R6, UR34, RZ ;  /* 0x0000002206067c24 */ /* 0x000fe2000f8e02ff */
[----:B------:R-:W-:Y:S01]  /*3630*/  SEL R10, R4, R10, !P2 ;  /* 0x0000000a040a7207 */ /* 0x000fe20005000000 */
[----:B------:R-:W-:Y:S01]  /*3640*/  IMAD R8, R8, UR34, RZ ;  /* 0x0000002208087c24 */ /* 0x000fe2000f8e02ff */
[C---:B------:R-:W-:Y:S01]  /*3650*/  SEL R11, R4.reuse, R11, !P2 ;  /* 0x0000000b040b7207 */ /* 0x040fe20005000000 */
        /* <DEDUP_REMOVED lines=37> */
[C---:B------:R-:W-:Y:S01]  /*38b0*/  SEL R35, R4.reuse, R35, !P2 ;  /* 0x0000002304237207 */ /* 0x040fe20005000000 */
[----:B------:R-:W-:Y:S01]  /*38c0*/  IMAD R29, R29, UR34, RZ ;  /* 0x000000221d1d7c24 */ /* 0x000fe2000f8e02ff */
[C---:B------:R-:W-:Y:S01]  /*38d0*/  SEL R36, R4.reuse, R36, !P2 ;  /* 0x0000002404247207 */ /* 0x040fe20005000000 */
        /* <DEDUP_REMOVED lines=17> */
[----:B------:R-:W-:-:S02]  /*39f0*/  SEL R45, R4, R45, !P2 ;  /* 0x0000002d042d7207 */ /* 0x000fc40005000000 */
        /* <DEDUP_REMOVED lines=10> */
[----:B------:R-:W-:-:S02]  /*3aa0*/  SEL R67, R4, R67, !P2 ;  /* 0x0000004304437207 */ /* 0x000fc40005000000 */
        /* <DEDUP_REMOVED lines=30> */
[----:B------:R-:W-:-:S02]  /*3c90*/  SEL R97, R4, R97, !P2 ;  /* 0x0000006104617207 */ /* 0x000fc40005000000 */
[----:B------:R-:W-:Y:S01]  /*3ca0*/  SEL R4, R4, R99, !P2 ;  /* 0x0000006304047207 */ /* 0x000fe20005000000 */
[----:B------:R-:W-:Y:S01]  /*3cb0*/  IMAD R95, R95, UR34, RZ ;  /* 0x000000225f5f7c24 */ /* 0x000fe2000f8e02ff */
[----:B------:R-:W-:Y:S01]  /*3cc0*/  R2UR UR6, R49 ;  /* 0x00000000310672ca */ /* 0x000fe200000e0000 */
[----:B------:R-:W-:Y:S01]  /*3cd0*/  IMAD R111, R97, UR34, RZ ;  /* 0x00000022616f7c24 */ /* 0x000fe2000f8e02ff */
[----:B------:R-:W-:Y:S01]  /*3ce0*/  R2UR UR9, R50 ;  /* 0x00000000320972ca */ /* 0x000fe200000e0000 */
[----:B------:R-:W-:Y:S01]  /*3cf0*/  IMAD R50, R63, UR34, RZ ;  /* 0x000000223f327c24 */ /* 0x000fe2000f8e02ff */
[----:B------:R-:W-:Y:S01]  /*3d00*/  IADD3 R49, P2, R57, UR32, RZ ;  /* 0x0000002039317c10 */ /* 0x000fe2000ff5e0ff */
[----:B------:R-:W-:Y:S01]  /*3d10*/  IMAD R4, R4, UR34, RZ ;  /* 0x0000002204047c24 */ /* 0x000fe2000f8e02ff */
[----:B------:R-:W-:Y:S02]  /*3d20*/  SHF.R.S32.HI R64, RZ, 0x1f, R48 ;  /* 0x0000001fff407819 */ /* 0x000fe40000011430 */
[----:B------:R-:W-:-:S02]  /*3d30*/  IADD3 R54, P6, R51, UR32, RZ ;  /* 0x0000002033367c10 */ /* 0x000fc4000ffde0ff */
[----:B------:R-:W-:Y:S01]  /*3d40*/  R2UR UR10, R49 ;  /* 0x00000000310a72ca */ /* 0x000fe200000e0000 */
[----:B------:R-:W-:Y:S01]  /*3d50*/  IMAD R49, R61, UR34, RZ ;  /* 0x000000223d317c24 */ /* 0x000fe2000f8e02ff */
[----:B------:R-:W-:Y:S02]  /*3d60*/  SHF.R.S32.HI R63, RZ, 0x1f, R51 ;  /* 0x0000001fff3f7819 */ /* 0x000fe40000011433 */
[----:B------:R-:W-:Y:S02]  /*3d70*/  IADD3.X R64, R64, UR33, RZ, P5, !PT ;  /* 0x0000002140407c10 */ /* 0x000fe4000affe4ff */
[----:B------:R-:W-:Y:S02]  /*3d80*/  IADD3 R52, P0, R53, UR32, RZ ;  /* 0x0000002035347c10 */ /* 0x000fe4000ff1e0ff */
[----:B------:R-:W-:Y:S02]  /*3d90*/  IADD3 R51, P5, R50, UR32, RZ ;  /* 0x0000002032337c10 */ /* 0x000fe4000ffbe0ff */
[----:B------:R-:W-:-:S02]  /*3da0*/  SHF.R.S32.HI R60, RZ, 0x1f, R57 ;  /* 0x0000001fff3c7819 */ /* 0x000fc40000011439 */
[----:B------:R-:W-:Y:S02]  /*3db0*/  R2UR UR7, R54 ;  /* 0x00000000360772ca */ /* 0x000fe400000e0000 */
[----:B------:R-:W-:Y:S02]  /*3dc0*/  R2UR UR8, R52 ;  /* 0x00000000340872ca */ /* 0x000fe400000e0000 */
[----:B------:R-:W-:Y:S02]  /*3dd0*/  IADD3 R54, P3, R59, UR32, RZ ;  /* 0x000000203b367c10 */ /* 0x000fe4000ff7e0ff */
[----:B------:R-:W-:Y:S02]  /*3de0*/  IADD3.X R63, R63, UR33, RZ, P6, !PT ;  /* 0x000000213f3f7c10 */ /* 0x000fe4000b7fe4ff */
[----:B------:R-:W-:Y:S02]  /*3df0*/  R2UR UR13, R51 ;  /* 0x00000000330d72ca */ /* 0x000fe400000e0000 */
[----:B------:R-:W-:-:S02]  /*3e00*/  IADD3.X R60, R60, UR33, RZ, P2, !PT ;  /* 0x000000213c3c7c10 */ /* 0x000fc400097fe4ff */
[----:B------:R-:W-:Y:S02]  /*3e10*/  IADD3 R52, P4, R49, UR32, RZ ;  /* 0x0000002031347c10 */ /* 0x000fe4000ff9e0ff */
[----:B------:R-:W-:Y:S02]  /*3e20*/  IADD3 R48, P6, R65, UR32, RZ ;  /* 0x0000002041307c10 */ /* 0x000fe4000ffde0ff */
[----:B------:R-:W-:Y:S02]  /*3e30*/  SHF.R.S32.HI R62, RZ, 0x1f, R53 ;  /* 0x0000001fff3e7819 */ /* 0x000fe40000011435 */
[----:B------:R-:W-:Y:S02]  /*3e40*/  SHF.R.S32.HI R61, RZ, 0x1f, R55 ;  /* 0x0000001fff3d7819 */ /* 0x000fe40000011437 */
[----:B------:R-:W-:Y:S02]  /*3e50*/  SHF.R.S32.HI R59, RZ, 0x1f, R59 ;  /* 0x0000001fff3b7819 */ /* 0x000fe4000001143b */
[----:B------:R-:W-:-:S02]  /*3e60*/  IADD3 R51, P2, R71, UR32, RZ ;  /* 0x0000002047337c10 */ /* 0x000fc4000ff5e0ff */
[----:B------:R-:W-:Y:S02]  /*3e70*/  SHF.R.S32.HI R58, RZ, 0x1f, R49 ;  /* 0x0000001fff3a7819 */ /* 0x000fe40000011431 */
[----:B------:R-:W-:Y:S02]  /*3e80*/  R2UR UR12, R52 ;  /* 0x00000000340c72ca */ /* 0x000fe400000e0000 */
[----:B------:R-:W-:Y:S02]  /*3e90*/  R2UR UR14, R48 ;  /* 0x00000000300e72ca */ /* 0x000fe400000e0000 */
[----:B------:R-:W-:Y:S02]  /*3ea0*/  IADD3.X R62, R62, UR33, RZ, P0, !PT ;  /* 0x000000213e3e7c10 */ /* 0x000fe400087fe4ff */
[----:B------:R-:W-:Y:S02]  /*3eb0*/  IADD3.X R61, R61, UR33, RZ, P1, !PT ;  /* 0x000000213d3d7c10 */ /* 0x000fe40008ffe4ff */
[----:B------:R-:W-:-:S02]  /*3ec0*/  IADD3.X R59, R59, UR33, RZ, P3, !PT ;  /* 0x000000213b3b7c10 */ /* 0x000fc40009ffe4ff */
[----:B------:R-:W-:Y:S02]  /*3ed0*/  R2UR UR17, R51 ;  /* 0x00000000331172ca */ /* 0x000fe400000e0000 */
[----:B------:R-:W-:Y:S02]  /*3ee0*/  IADD3.X R58, R58, UR33, RZ, P4, !PT ;  /* 0x000000213a3a7c10 */ /* 0x000fe4000a7fe4ff */
[----:B------:R-:W-:Y:S02]  /*3ef0*/  IADD3 R53, P0, R67, UR32, RZ ;  /* 0x0000002043357c10 */ /* 0x000fe4000ff1e0ff */
[----:B------:R-:W-:Y:S02]  /*3f00*/  IADD3 R52, P1, R69, UR32, RZ ;  /* 0x0000002045347c10 */ /* 0x000fe4000ff3e0ff */
[----:B------:R-:W-:Y:S02]  /*3f10*/  IADD3 R48, P3, R73, UR32, RZ ;  /* 0x0000002049307c10 */ /* 0x000fe4000ff7e0ff */
[----:B------:R-:W-:-:S02]  /*3f20*/  SHF.R.S32.HI R56, RZ, 0x1f, R65 ;  /* 0x0000001fff387819 */ /* 0x000fc40000011441 */
[----:B------:R-:W-:Y:S02]  /*3f30*/  SHF.R.S32.HI R55, RZ, 0x1f, R67 ;  /* 0x0000001fff377819 */ /* 0x000fe40000011443 */
[----:B------:R-:W-:Y:S02]  /*3f40*/  IADD3 R51, P4, R75, UR32, RZ ;  /* 0x000000204b337c10 */ /* 0x000fe4000ff9e0ff */
[----:B------:R-:W-:Y:S02]  /*3f50*/  R2UR UR11, R54 ;  /* 0x00000000360b72ca */ /* 0x000fe400000e0000 */
[----:B------:R-:W-:Y:S02]  /*3f60*/  SHF.R.S32.HI R54, RZ, 0x1f, R69 ;  /* 0x0000001fff367819 */ /* 0x000fe40000011445 */
[----:B------:R-:W-:Y:S02]  /*3f70*/  R2UR UR16, R52 ;  /* 0x00000000341072ca */ /* 0x000fe400000e0000 */
[----:B------:R-:W-:-:S02]  /*3f80*/  R2UR UR18, R48 ;  /* 0x00000000301272ca */ /* 0x000fc400000e0000 */
[----:B------:R-:W-:Y:S02]  /*3f90*/  IADD3.X R56, R56, UR33, RZ, P6, !PT ;  /* 0x0000002138387c10 */ /* 0x000fe4000b7fe4ff */
[----:B------:R-:W-:Y:S02]  /*3fa0*/  IADD3.X R55, R55, UR33, RZ, P0, !PT ;  /* 0x0000002137377c10 */ /* 0x000fe400087fe4ff */
[----:B------:R-:W-:Y:S02]  /*3fb0*/  R2UR UR19, R51 ;  /* 0x00000000331372ca */ /* 0x000fe400000e0000 */
[----:B------:R-:W-:Y:S02]  /*3fc0*/  IADD3 R49, P6, R79, UR32, RZ ;  /* 0x000000204f317c10 */ /* 0x000fe4000ffde0ff */
[----:B------:R-:W-:Y:S02]  /*3fd0*/  IADD3 R48, P0, R81, UR32, RZ ;  /* 0x0000002051307c10 */ /* 0x000fe4000ff1e0ff */
[----:B------:R-:W-:-:S02]  /*3fe0*/  SHF.R.S32.HI R52, RZ, 0x1f, R73 ;  /* 0x0000001fff347819 */ /* 0x000fc40000011449 */
[----:B------:R-:W-:Y:S02]  /*3ff0*/  SHF.R.S32.HI R51, RZ, 0x1f, R75 ;  /* 0x0000001fff337819 */ /* 0x000fe4000001144b */
[----:B------:R-:W-:Y:S02]  /*4000*/  IADD3.X R54, R54, UR33, RZ, P1, !PT ;  /* 0x0000002136367c10 */ /* 0x000fe40008ffe4ff */
[----:B------:R-:W-:Y:S02]  /*4010*/  SHF.R.S32.HI R57, RZ, 0x1f, R50 ;  /* 0x0000001fff397819 */ /* 0x000fe40000011432 */
[----:B------:R-:W-:Y:S02]  /*4020*/  IADD3 R65, P1, R83, UR32, RZ ;  /* 0x0000002053417c10 */ /* 0x000fe4000ff3e0ff */
[----:B------:R-:W-:Y:S02]  /*4030*/  R2UR UR21, R49 ;  /* 0x00000000311572ca */ /* 0x000fe400000e0000 */
[----:B------:R-:W-:-:S02]  /*4040*/  R2UR UR22, R48 ;  /* 0x00000000301672ca */ /* 0x000fc400000e0000 */
[----:B------:R-:W-:Y:S02]  /*4050*/  IADD3.X R52, R52, UR33, RZ, P3, !PT ;  /* 0x0000002134347c10 */ /* 0x000fe40009ffe4ff */
[----:B------:R-:W-:Y:S02]  /*4060*/  IADD3.X R51, R51, UR33, RZ, P4, !PT ;  /* 0x0000002133337c10 */ /* 0x000fe4000a7fe4ff */
[----:B------:R-:W-:Y:S02]  /*4070*/  IADD3 R49, P3, R87, UR32, RZ ;  /* 0x0000002057317c10 */ /* 0x000fe4000ff7e0ff */
[----:B------:R-:W-:Y:S02]  /*4080*/  IADD3 R48, P4, R89, UR32, RZ ;  /* 0x0000002059307c10 */ /* 0x000fe4000ff9e0ff */
[----:B------:R-:W-:Y:S02]  /*4090*/  R2UR UR15, R53 ;  /* 0x00000000350f72ca */ /* 0x000fe400000e0000 */
[----:B------:R-:W-:-:S02]  /*40a0*/  IADD3.X R57, R57, UR33, RZ, P5, !PT ;  /* 0x0000002139397c10 */ /* 0x000fc4000affe4ff */
[----:B------:R-:W-:Y:S01]  /*40b0*/  R2UR UR23, R65 ;  /* 0x00000000411772ca */ /* 0x000fe200000e0000 */
[----:B------:R-:W-:Y:S01]  /*40c0*/  IMAD R65, R9, UR34, RZ ;  /* 0x0000002209417c24 */ /* 0x000fe2000f8e02ff */
[----:B------:R-:W-:Y:S02]  /*40d0*/  IADD3 R50, P5, R77, UR32, RZ ;  /* 0x000000204d327c10 */ /* 0x000fe4000ffbe0ff */
[----:B------:R-:W-:Y:S02]  /*40e0*/  SHF.R.S32.HI R53, RZ, 0x1f, R71 ;  /* 0x0000001fff357819 */ /* 0x000fe40000011447 */
[----:B------:R-:W-:Y:S02]  /*40f0*/  R2UR UR25, R49 ;  /* 0x00000000311972ca */ /* 0x000fe400000e0000 */
[----:B------:R-:W-:Y:S02]  /*4100*/  R2UR UR26, R48 ;  /* 0x00000000301a72ca */ /* 0x000fe400000e0000 */
[----:B------:R-:W-:-:S02]  /*4110*/  SHF.R.S32.HI R9, RZ, 0x1f, R81 ;  /* 0x0000001fff097819 */ /* 0x000fc40000011451 */
[----:B------:R-:W-:Y:S02]  /*4120*/  SHF.R.S32.HI R49, RZ, 0x1f, R77 ;  /* 0x0000001fff317819 */ /* 0x000fe4000001144d */
[----:B------:R-:W-:Y:S02]  /*4130*/  SHF.R.S32.HI R48, RZ, 0x1f, R79 ;  /* 0x0000001fff307819 */ /* 0x000fe4000001144f */
[----:B------:R-:W-:Y:S02]  /*4140*/  R2UR UR20, R50 ;  /* 0x00000000321472ca */ /* 0x000fe400000e0000 */
[----:B------:R-:W-:Y:S02]  /*4150*/  IADD3.X R53, R53, UR33, RZ, P2, !PT ;  /* 0x0000002135357c10 */ /* 0x000fe400097fe4ff */
[----:B------:R-:W-:Y:S02]  /*4160*/  IADD3 R50, P2, R85, UR32, RZ ;  /* 0x0000002055327c10 */ /* 0x000fe4000ff5e0ff */
[----:B------:R-:W-:-:S02]  /*4170*/  IADD3.X R9, R9, UR33, RZ, P0, !PT ;  /* 0x0000002109097c10 */ /* 0x000fc400087fe4ff */
[----:B------:R-:W-:Y:S02]  /*4180*/  IADD3.X R49, R49, UR33, RZ, P5, !PT ;  /* 0x0000002131317c10 */ /* 0x000fe4000affe4ff */
[----:B------:R-:W-:Y:S02]  /*4190*/  IADD3.X R48, R48, UR33, RZ, P6, !PT ;  /* 0x0000002130307c10 */ /* 0x000fe4000b7fe4ff */
[----:B------:R-:W-:Y:S02]  /*41a0*/  SHF.R.S32.HI R89, RZ, 0x1f, R89 ;  /* 0x0000001fff597819 */ /* 0x000fe40000011459 */
[----:B------:R-:W-:Y:S02]  /*41b0*/  R2UR UR24, R50 ;  /* 0x00000000321872ca */ /* 0x000fe400000e0000 */
[----:B------:R-:W-:Y:S02]  /*41c0*/  R2UR UR53, R9 ;  /* 0x00000000093572ca */ /* 0x000fe400000e0000 */
[----:B------:R-:W-:-:S02]  /*41d0*/  SHF.R.S32.HI R50, RZ, 0x1f, R83 ;  /* 0x0000001fff327819 */ /* 0x000fc40000011453 */
[----:B------:R-:W-:Y:S02]  /*41e0*/  R2UR UR51, R49 ;  /* 0x00000000313372ca */ /* 0x000fe400000e0000 */
[----:B------:R-:W-:Y:S02]  /*41f0*/  R2UR UR52, R48 ;  /* 0x00000000303472ca */ /* 0x000fe400000e0000 */
[----:B------:R-:W-:Y:S02]  /*4200*/  IADD3.X R9, R89, UR33, RZ, P4, !PT ;  /* 0x0000002159097c10 */ /* 0x000fe4000a7fe4ff */
[----:B------:R-:W-:Y:S02]  /*4210*/  SHF.R.S32.HI R49, RZ, 0x1f, R85 ;  /* 0x0000001fff317819 */ /* 0x000fe40000011455 */
[----:B------:R-:W-:Y:S02]  /*4220*/  SHF.R.S32.HI R48, RZ, 0x1f, R87 ;  /* 0x0000001fff307819 */ /* 0x000fe40000011457 */
[----:B------:R-:W-:-:S02]  /*4230*/  IADD3.X R50, R50, UR33, RZ, P1, !PT ;  /* 0x0000002132327c10 */ /* 0x000fc40008ffe4ff */
[----:B------:R-:W-:Y:S02]  /*4240*/  R2UR UR57, R9 ;  /* 0x00000000093972ca */ /* 0x000fe400000e0000 */
[----:B------:R-:W-:Y:S02]  /*4250*/  IADD3 R66, P1, R95, UR32, RZ ;  /* 0x000000205f427c10 */ /* 0x000fe4000ff3e0ff */
[----:B------:R-:W-:Y:S02]  /*4260*/  IADD3.X R49, R49, UR33, RZ, P2, !PT ;  /* 0x0000002131317c10 */ /* 0x000fe400097fe4ff */
[----:B------:R-:W-:Y:S02]  /*4270*/  IADD3.X R48, R48, UR33, RZ, P3, !PT ;  /* 0x0000002130307c10 */ /* 0x000fe40009ffe4ff */
[----:B------:R-:W-:Y:S02]  /*4280*/  SHF.R.S32.HI R9, RZ, 0x1f, R95 ;  /* 0x0000001fff097819 */ /* 0x000fe4000001145f */
[----:B------:R-:W-:-:S02]  /*4290*/  R2UR UR54, R50 ;  /* 0x00000000323672ca */ /* 0x000fc400000e0000 */
[----:B------:R-:W-:Y:S02]  /*42a0*/  R2UR UR55, R49 ;  /* 0x00000000313772ca */ /* 0x000fe400000e0000 */
[----:B------:R-:W-:Y:S02]  /*42b0*/  R2UR UR56, R48 ;  /* 0x00000000303872ca */ /* 0x000fe400000e0000 */
[----:B------:R-:W-:Y:S02]  /*42c0*/  IADD3.X R9, R9, UR33, RZ, P1, !PT ;  /* 0x0000002109097c10 */ /* 0x000fe40008ffe4ff */
[----:B------:R-:W-:Y:S02]  /*42d0*/  IADD3 R69, P5, R91, UR32, RZ ;  /* 0x000000205b457c10 */ /* 0x000fe4000ffbe0ff */
[----:B------:R-:W-:Y:S02]  /*42e0*/  IADD3 R68, P6, R93, UR32, RZ ;  /* 0x000000205d447c10 */ /* 0x000fe4000ffde0ff */
[----:B------:R-:W-:-:S02]  /*42f0*/  IADD3 R67, P0, R65, UR32, RZ ;  /* 0x0000002041437c10 */ /* 0x000fc4000ff1e0ff */
[----:B------:R-:W-:Y:S02]  /*4300*/  SHF.R.S32.HI R50, RZ, 0x1f, R91 ;  /* 0x0000001fff327819 */ /* 0x000fe4000001145b */
[----:B------:R-:W-:Y:S02]  /*4310*/  SHF.R.S32.HI R49, RZ, 0x1f, R93 ;  /* 0x0000001fff317819 */ /* 0x000fe4000001145d */
[----:B------:R-:W-:Y:S02]  /*4320*/  SHF.R.S32.HI R48, RZ, 0x1f, R65 ;  /* 0x0000001fff307819 */ /* 0x000fe40000011441 */
[----:B------:R-:W-:Y:S01]  /*4330*/  R2UR UR61, R9 ;  /* 0x00000000093d72ca */ /* 0x000fe200000e0000 */
[----:B------:R-:W-:Y:S01]  /*4340*/  IMAD R9, R43, UR34, RZ ;  /* 0x000000222b097c24 */ /* 0x000fe2000f8e02ff */
[----:B------:R-:W-:Y:S01]  /*4350*/  IADD3.X R50, R50, UR33, RZ, P5, !PT ;  /* 0x0000002132327c10 */ /* 0x000fe2000affe4ff */
[----:B------:R-:W-:Y:S01]  /*4360*/  ULDC.64 UR34, c[0x0][0x210] ;  /* 0x0000840000227ab9 */ /* 0x000fe20000000a00 */
[----:B------:R-:W-:-:S02]  /*4370*/  IADD3.X R49, R49, UR33, RZ, P6, !PT ;  /* 0x0000002131317c10 */ /* 0x000fc4000b7fe4ff */
[----:B------:R-:W-:Y:S02]  /*4380*/  IADD3.X R48, R48, UR33, RZ, P0, !PT ;  /* 0x0000002130307c10 */ /* 0x000fe400087fe4ff */
[----:B------:R-:W-:Y:S02]  /*4390*/  SHF.R.S32.HI R41, RZ, 0x1f, R5 ;  /* 0x0000001fff297819 */ /* 0x000fe40000011405 */
[----:B------:R-:W-:Y:S02]  /*43a0*/  IADD3 R31, P4, R5, UR32, RZ ;  /* 0x00000020051f7c10 */ /* 0x000fe4000ff9e0ff */
[----:B------:R-:W-:Y:S02]  /*43b0*/  SHF.R.S32.HI R43, RZ, 0x1f, R6 ;  /* 0x0000001fff2b7819 */ /* 0x000fe40000011406 */
[----:B------:R-:W-:Y:S02]  /*43c0*/  IADD3 R35, P5, R6, UR32, RZ ;  /* 0x0000002006237c10 */ /* 0x000fe4000ffbe0ff */
[----:B------:R-:W-:-:S02]  /*43d0*/  SHF.R.S32.HI R45, RZ, 0x1f, R8 ;  /* 0x0000001fff2d7819 */ /* 0x000fc40000011408 */
[----:B------:R-:W-:Y:S02]  /*43e0*/  IADD3 R36, P6, R8, UR32, RZ ;  /* 0x0000002008247c10 */ /* 0x000fe4000ffde0ff */
[----:B------:R-:W-:Y:S02]  /*43f0*/  SHF.R.S32.HI R47, RZ, 0x1f, R7 ;  /* 0x0000001fff2f7819 */ /* 0x000fe40000011407 */
[----:B------:R-:W-:Y:S02]  /*4400*/  IADD3 R37, P0, R7, UR32, RZ ;  /* 0x0000002007257c10 */ /* 0x000fe4000ff1e0ff */
[----:B------:R-:W-:Y:S02]  /*4410*/  CS2R R6, SRZ ;  /* 0x0000000000067805 */ /* 0x000fe4000001ff00 */
[----:B------:R-:W-:Y:S02]  /*4420*/  R2UR UR40, R61 ;  /* 0x000000003d2872ca */ /* 0x000fe400000e0000 */
[----:B------:R-:W-:-:S02]  /*4430*/  R2UR UR42, R59 ;  /* 0x000000003b2a72ca */ /* 0x000fc400000e0000 */
[----:B------:R-:W-:Y:S02]  /*4440*/  R2UR UR44, R57 ;  /* 0x00000000392c72ca */ /* 0x000fe400000e0000 */
[----:B------:R-:W-:Y:S02]  /*4450*/  R2UR UR46, R55 ;  /* 0x00000000372e72ca */ /* 0x000fe400000e0000 */
[----:B------:R-:W-:Y:S02]  /*4460*/  R2UR UR48, R53 ;  /* 0x00000000353072ca */ /* 0x000fe400000e0000 */
[----:B------:R-:W-:Y:S02]  /*4470*/  R2UR UR50, R51 ;  /* 0x00000000333272ca */ /* 0x000fe400000e0000 */
[----:B------:R-:W-:Y:S02]  /*4480*/  R2UR UR59, R49 ;  /* 0x00000000313b72ca */ /* 0x000fe400000e0000 */
[----:B------:R-:W-:-:S02]  /*4490*/  R2UR UR60, R48 ;  /* 0x00000000303c72ca */ /* 0x000fc400000e0000 */
[----:B------:R-:W-:Y:S02]  /*44a0*/  IADD3.X R41, R41, UR33, RZ, P4, !PT ;  /* 0x0000002129297c10 */ /* 0x000fe4000a7fe4ff */
[----:B------:R-:W-:Y:S02]  /*44b0*/  IADD3.X R43, R43, UR33, RZ, P5, !PT ;  /* 0x000000212b2b7c10 */ /* 0x000fe4000affe4ff */
[----:B------:R-:W-:Y:S02]  /*44c0*/  IADD3.X R45, R45, UR33, RZ, P6, !PT ;  /* 0x000000212d2d7c10 */ /* 0x000fe4000b7fe4ff */
[----:B------:R-:W-:Y:S02]  /*44d0*/  IADD3.X R47, R47, UR33, RZ, P0, !PT ;  /* 0x000000212f2f7c10 */ /* 0x000fe400087fe4ff */
[----:B------:R-:W-:Y:S02]  /*44e0*/  SHF.R.S32.HI R49, RZ, 0x1f, R10 ;  /* 0x0000001fff317819 */ /* 0x000fe4000001140a */
[----:B------:R-:W-:-:S02]  /*44f0*/  IADD3 R38, P1, R10, UR32, RZ ;  /* 0x000000200a267c10 */ /* 0x000fc4000ff3e0ff */
[----:B------:R-:W-:Y:S02]  /*4500*/  SHF.R.S32.HI R51, RZ, 0x1f, R11 ;  /* 0x0000001fff337819 */ /* 0x000fe4000001140b */
[----:B------:R-:W-:Y:S02]  /*4510*/  IADD3 R39, P2, R11, UR32, RZ ;  /* 0x000000200b277c10 */ /* 0x000fe4000ff5e0ff */
[----:B------:R-:W-:Y:S02]  /*4520*/  CS2R R10, SRZ ;  /* 0x00000000000a7805 */ /* 0x000fe4000001ff00 */
[----:B------:R-:W-:Y:S02]  /*4530*/  SHF.R.S32.HI R53, RZ, 0x1f, R12 ;  /* 0x0000001fff357819 */ /* 0x000fe4000001140c */
[----:B------:R-:W-:Y:S02]  /*4540*/  IADD3 R40, P3, R12, UR32, RZ ;  /* 0x000000200c287c10 */ /* 0x000fe4000ff7e0ff */
[----:B------:R-:W-:-:S02]  /*4550*/  SHF.R.S32.HI R55, RZ, 0x1f, R13 ;  /* 0x0000001fff377819 */ /* 0x000fc4000001140d */
[----:B------:R-:W-:Y:S02]  /*4560*/  IADD3 R42, P4, R13, UR32, RZ ;  /* 0x000000200d2a7c10 */ /* 0x000fe4000ff9e0ff */
[----:B------:R-:W-:Y:S02]  /*4570*/  SHF.R.S32.HI R57, RZ, 0x1f, R14 ;  /* 0x0000001fff397819 */ /* 0x000fe4000001140e */
[----:B------:R-:W-:Y:S02]  /*4580*/  IADD3 R44, P5, R14, UR32, RZ ;  /* 0x000000200e2c7c10 */ /* 0x000fe4000ffbe0ff */
[----:B------:R-:W-:Y:S02]  /*4590*/  SHF.R.S32.HI R59, RZ, 0x1f, R15 ;  /* 0x0000001fff3b7819 */ /* 0x000fe4000001140f */
[----:B------:R-:W-:Y:S02]  /*45a0*/  IADD3 R46, P6, R15, UR32, RZ ;  /* 0x000000200f2e7c10 */ /* 0x000fe4000ffde0ff */
[----:B------:R-:W-:-:S02]  /*45b0*/  SHF.R.S32.HI R61, RZ, 0x1f, R16 ;  /* 0x0000001fff3d7819 */ /* 0x000fc40000011410 */
[----:B------:R-:W-:Y:S02]  /*45c0*/  IADD3 R48, P0, R16, UR32, RZ ;  /* 0x0000002010307c10 */ /* 0x000fe4000ff1e0ff */
[----:B------:R-:W-:Y:S02]  /*45d0*/  R2UR UR27, R69 ;  /* 0x00000000451b72ca */ /* 0x000fe400000e0000 */
[----:B------:R-:W-:Y:S02]  /*45e0*/  R2UR UR29, R67 ;  /* 0x00000000431d72ca */ /* 0x000fe400000e0000 */
[----:B------:R-:W-:Y:S02]  /*45f0*/  R2UR UR38, R63 ;  /* 0x000000003f2672ca */ /* 0x000fe400000e0000 */
[----:B------:R-:W-:Y:S02]  /*4600*/  R2UR UR39, R62 ;  /* 0x000000003e2772ca */ /* 0x000fe400000e0000 */
[----:B------:R-:W-:-:S02]  /*4610*/  R2UR UR41, R60 ;  /* 0x000000003c2972ca */ /* 0x000fc400000e0000 */
[----:B------:R-:W-:Y:S02]  /*4620*/  R2UR UR43, R58 ;  /* 0x000000003a2b72ca */ /* 0x000fe400000e0000 */
[----:B------:R-:W-:Y:S02]  /*4630*/  R2UR UR45, R56 ;  /* 0x00000000382d72ca */ /* 0x000fe400000e0000 */
[----:B------:R-:W-:Y:S02]  /*4640*/  R2UR UR47, R54 ;  /* 0x00000000362f72ca */ /* 0x000fe400000e0000 */
[----:B------:R-:W-:Y:S02]  /*4650*/  R2UR UR49, R52 ;  /* 0x00000000343172ca */ /* 0x000fe400000e0000 */
[----:B------:R-:W-:Y:S02]  /*4660*/  R2UR UR58, R50 ;  /* 0x00000000323a72ca */ /* 0x000fe400000e0000 */
[----:B------:R-:W-:-:S02]  /*4670*/  IADD3.X R49, R49, UR33, RZ, P1, !PT ;  /* 0x0000002131317c10 */ /* 0x000fc40008ffe4ff */
[----:B------:R-:W-:Y:S02]  /*4680*/  IADD3.X R51, R51, UR33, RZ, P2, !PT ;  /* 0x0000002133337c10 */ /* 0x000fe400097fe4ff */
[----:B------:R-:W-:Y:S02]  /*4690*/  IADD3.X R53, R53, UR33, RZ, P3, !PT ;  /* 0x0000002135357c10 */ /* 0x000fe40009ffe4ff */
[----:B------:R-:W-:Y:S02]  /*46a0*/  IADD3.X R55, R55, UR33, RZ, P4, !PT ;  /* 0x0000002137377c10 */ /* 0x000fe4000a7fe4ff */
[----:B------:R-:W-:Y:S02]  /*46b0*/  IADD3.X R57, R57, UR33, RZ, P5, !PT ;  /* 0x0000002139397c10 */ /* 0x000fe4000affe4ff */
[----:B------:R-:W-:Y:S02]  /*46c0*/  IADD3.X R59, R59, UR33, RZ, P6, !PT ;  /* 0x000000213b3b7c10 */ /* 0x000fe4000b7fe4ff */
[----:B------:R-:W-:-:S02]  /*46d0*/  IADD3.X R61, R61, UR33, RZ, P0, !PT ;  /* 0x000000213d3d7c10 */ /* 0x000fc400087fe4ff */
[----:B------:R-:W-:Y:S02]  /*46e0*/  SHF.R.S32.HI R63, RZ, 0x1f, R17 ;  /* 0x0000001fff3f7819 */ /* 0x000fe40000011411 */
[----:B------:R-:W-:Y:S02]  /*46f0*/  IADD3 R50, P1, R17, UR32, RZ ;  /* 0x0000002011327c10 */ /* 0x000fe4000ff3e0ff */
[----:B------:R-:W-:Y:S02]  /*4700*/  SHF.R.S32.HI R65, RZ, 0x1f, R18 ;  /* 0x0000001fff417819 */ /* 0x000fe40000011412 */
[----:B------:R-:W-:Y:S02]  /*4710*/  IADD3 R52, P2, R18, UR32, RZ ;  /* 0x0000002012347c10 */ /* 0x000fe4000ff5e0ff */
[----:B------:R-:W-:Y:S02]  /*4720*/  SHF.R.S32.HI R67, RZ, 0x1f, R19 ;  /* 0x0000001fff437819 */ /* 0x000fe40000011413 */
[----:B------:R-:W-:-:S02]  /*4730*/  IADD3 R54, P3, R19, UR32, RZ ;  /* 0x0000002013367c10 */ /* 0x000fc4000ff7e0ff */
        /* <DEDUP_REMOVED lines=16> */
[----:B------:R-:W-:Y:S02]  /*4840*/  SHF.R.S32.HI R87, RZ, 0x1f, R74 ;  /* 0x0000001fff577819 */ /* 0x000fe4000001144a */
[----:B------:R-:W-:-:S02]  /*4850*/  IADD3.X R73, R73, UR33, RZ, P6, !PT ;  /* 0x0000002149497c10 */ /* 0x000fc4000b7fe4ff */
[----:B------:R-:W-:Y:S02]  /*4860*/  SHF.R.S32.HI R89, RZ, 0x1f, R76 ;  /* 0x0000001fff597819 */ /* 0x000fe4000001144c */
[----:B------:R-:W-:Y:S02]  /*4870*/  IADD3.X R75, R75, UR33, RZ, P0, !PT ;  /* 0x000000214b4b7c10 */ /* 0x000fe400087fe4ff */
        /* <DEDUP_REMOVED lines=9> */
[----:B------:R-:W-:Y:S01]  /*4910*/  IADD3 R72, P5, R29, UR32, RZ ;  /* 0x000000201d487c10 */ /* 0x000fe2000ffbe0ff */
[----:B------:R-:W-:Y:S01]  /*4920*/  IMAD.SHL.U32 R29, R30, 0x20, RZ ;  /* 0x000000201e1d7824 */ /* 0x000fe200078e00ff */
[----:B------:R-:W-:Y:S01]  /*4930*/  IADD3 R74, P6, R74, UR32, RZ ;  /* 0x000000204a4a7c10 */ /* 0x000fe2000ffde0ff */
[----:B------:R-:W-:Y:S01]  /*4940*/  IMAD.SHL.U32 R30, R30, 0x2, RZ ;  /* 0x000000021e1e7824 */ /* 0x000fe200078e00ff */
[----:B------:R-:W-:-:S02]  /*4950*/  IADD3 R76, P0, R76, UR32, RZ ;  /* 0x000000204c4c7c10 */ /* 0x000fc4000ff1e0ff */
[----:B------:R-:W-:Y:S02]  /*4960*/  SHF.R.S32.HI R91, RZ, 0x1f, R78 ;  /* 0x0000001fff5b7819 */ /* 0x000fe4000001144e */
[----:B------:R-:W-:Y:S02]  /*4970*/  IADD3.X R77, R77, UR33, RZ, P1, !PT ;  /* 0x000000214d4d7c10 */ /* 0x000fe40008ffe4ff */
[----:B------:R-:W-:Y:S02]  /*4980*/  SHF.R.S32.HI R93, RZ, 0x1f, R80 ;  /* 0x0000001fff5d7819 */ /* 0x000fe40000011450 */
[----:B------:R-:W-:Y:S02]  /*4990*/  IADD3.X R79, R79, UR33, RZ, P2, !PT ;  /* 0x000000214f4f7c10 */ /* 0x000fe400097fe4ff */
[----:B------:R-:W-:Y:S02]  /*49a0*/  SHF.R.S32.HI R95, RZ, 0x1f, R82 ;  /* 0x0000001fff5f7819 */ /* 0x000fe40000011452 */
[----:B------:R-:W-:-:S02]  /*49b0*/  IADD3.X R81, R81, UR33, RZ, P3, !PT ;  /* 0x0000002151517c10 */ /* 0x000fc40009ffe4ff */
        /* <DEDUP_REMOVED lines=8> */
[----:B------:R-:W-:Y:S02]  /*4a40*/  IADD3 R78, P1, R78, UR32, RZ ;  /* 0x000000204e4e7c10 */ /* 0x000fe4000ff3e0ff */
[----:B------:R-:W-:Y:S02]  /*4a50*/  IADD3 R80, P2, R80, UR32, RZ ;  /* 0x0000002050507c10 */ /* 0x000fe4000ff5e0ff */
[----:B------:R-:W-:Y:S02]  /*4a60*/  IADD3 R82, P3, R82, UR32, RZ ;  /* 0x0000002052527c10 */ /* 0x000fe4000ff7e0ff */
[----:B------:R-:W-:-:S02]  /*4a70*/  IADD3 R84, P4, R84, UR32, RZ ;  /* 0x0000002054547c10 */ /* 0x000fc4000ff9e0ff */
[----:B------:R-:W-:Y:S02]  /*4a80*/  IADD3 R86, P5, R86, UR32, RZ ;  /* 0x0000002056567c10 */ /* 0x000fe4000ffbe0ff */
[----:B------:R-:W-:Y:S02]  /*4a90*/  IADD3 R88, P6, R88, UR32, RZ ;  /* 0x0000002058587c10 */ /* 0x000fe4000ffde0ff */
[----:B------:R-:W-:Y:S02]  /*4aa0*/  IADD3 R90, P0, R90, UR32, RZ ;  /* 0x000000205a5a7c10 */ /* 0x000fe4000ff1e0ff */
[----:B------:R-:W-:Y:S02]  /*4ab0*/  IADD3.X R91, R91, UR33, RZ, P1, !PT ;  /* 0x000000215b5b7c10 */ /* 0x000fe40008ffe4ff */
[----:B------:R-:W-:Y:S02]  /*4ac0*/  IADD3.X R93, R93, UR33, RZ, P2, !PT ;  /* 0x000000215d5d7c10 */ /* 0x000fe400097fe4ff */
[----:B------:R-:W-:-:S02]  /*4ad0*/  IADD3.X R95, R95, UR33, RZ, P3, !PT ;  /* 0x000000215f5f7c10 */ /* 0x000fc40009ffe4ff */
[----:B------:R-:W-:Y:S02]  /*4ae0*/  IADD3.X R97, R97, UR33, RZ, P4, !PT ;  /* 0x0000002161617c10 */ /* 0x000fe4000a7fe4ff */
[----:B------:R-:W-:Y:S02]  /*4af0*/  IADD3.X R99, R99, UR33, RZ, P5, !PT ;  /* 0x0000002163637c10 */ /* 0x000fe4000affe4ff */
[----:B------:R-:W-:Y:S02]  /*4b00*/  IADD3.X R101, R101, UR33, RZ, P6, !PT ;  /* 0x0000002165657c10 */ /* 0x000fe4000b7fe4ff */
[----:B------:R-:W-:Y:S02]  /*4b10*/  IADD3.X R103, R103, UR33, RZ, P0, !PT ;  /* 0x0000002167677c10 */ /* 0x000fe400087fe4ff */
[----:B------:R-:W-:Y:S02]  /*4b20*/  IADD3 R92, P1, R9, UR32, RZ ;  /* 0x00000020095c7c10 */ /* 0x000fe4000ff3e0ff */
[----:B------:R-:W-:-:S02]  /*4b30*/  IADD3 R94, P2, R105, UR32, RZ ;  /* 0x00000020695e7c10 */ /* 0x000fc4000ff5e0ff */
[----:B------:R-:W-:Y:S02]  /*4b40*/  IADD3 R96, P3, R107, UR32, RZ ;  /* 0x000000206b607c10 */ /* 0x000fe4000ff7e0ff */
[----:B------:R-:W-:Y:S02]  /*4b50*/  IADD3 R98, P4, R109, UR32, RZ ;  /* 0x000000206d627c10 */ /* 0x000fe4000ff9e0ff */
[----:B------:R-:W-:Y:S02]  /*4b60*/  IADD3 R100, P5, R110, UR32, RZ ;  /* 0x000000206e647c10 */ /* 0x000fe4000ffbe0ff */
[----:B------:R-:W-:Y:S02]  /*4b70*/  IADD3 R102, P6, R111, UR32, RZ ;  /* 0x000000206f667c10 */ /* 0x000fe4000ffde0ff */
[----:B------:R-:W-:Y:S01]  /*4b80*/  IADD3 R104, P0, R4, UR32, RZ ;  /* 0x0000002004687c10 */ /* 0x000fe2000ff1e0ff */
[----:B------:R-:W-:Y:S01]  /*4b90*/  ULDC UR32, c[0x0][0x234] ;  /* 0x00008d0000207ab9 */ /* 0x000fe20000000800 */
[----:B------:R-:W-:Y:S01]  /*4ba0*/  SHF.R.S32.HI R9, RZ, 0x1f, R9 ;  /* 0x0000001fff097819 */ /* 0x000fe20000011409 */
[----:B------:R-:W-:Y:S01]  /*4bb0*/  IMAD R3, R3, UR32, RZ ;  /* 0x0000002003037c24 */ /* 0x000fe2000f8e02ff */
[----:B------:R-:W-:Y:S01]  /*4bc0*/  SHF.R.S32.HI R106, RZ, 0x1f, R105 ;  /* 0x0000001fff6a7819 */ /* 0x000fe20000011469 */
[----:B------:R-:W-:Y:S01]  /*4bd0*/  USHF.R.S32.HI UR32, URZ, 0x1f, UR4 ;  /* 0x0000001f3f207899 */ /* 0x000fe20008011404 */
[----:B------:R-:W-:-:S02]  /*4be0*/  SHF.R.S32.HI R108, RZ, 0x1f, R107 ;  /* 0x0000001fff6c7819 */ /* 0x000fc4000001146b */
[----:B------:R-:W-:Y:S01]  /*4bf0*/  IADD3.X R105, R9, UR33, RZ, P1, !PT ;  /* 0x0000002109697c10 */ /* 0x000fe20008ffe4ff */
[----:B------:R-:W-:Y:S01]  /*4c00*/  ULEA.HI UR32, UR32, UR4, URZ, 0x7 ;  /* 0x0000000420207291 */ /* 0x000fe2000f8f383f */
[C---:B------:R-:W-:Y:S02]  /*4c10*/  IADD3 R107, P1, R3.reuse, UR34, RZ ;  /* 0x00000022036b7c10 */ /* 0x040fe4000ff3e0ff */
[----:B------:R-:W-:Y:S02]  /*4c20*/  CS2R R8, SRZ ;  /* 0x0000000000087805 */ /* 0x000fe4000001ff00 */
[----:B------:R-:W-:Y:S01]  /*4c30*/  SHF.R.S32.HI R109, RZ, 0x1f, R109 ;  /* 0x0000001fff6d7819 */ /* 0x000fe2000001146d */
[----:B------:R-:W-:Y:S01]  /*4c40*/  USHF.R.S32.HI UR32, URZ, 0x7, UR32 ;  /* 0x000000073f207899 */ /* 0x000fe20008011420 */
[----:B------:R-:W-:Y:S02]  /*4c50*/  LEA.HI.X.SX32 R113, R3, UR35, 0x1, P1 ;  /* 0x0000002303717c11 */ /* 0x000fe400088f0eff */
[----:B------:R-:W0:Y:S01]  /*4c60*/  LDC R3, c[0x0][0x238] ;  /* 0x00008e00ff037b82 */ /* 0x000e220000000800 */
[----:B------:R-:W-:-:S02]  /*4c70*/  SHF.R.S32.HI R110, RZ, 0x1f, R110 ;  /* 0x0000001fff6e7819 */ /* 0x000fc4000001146e */
[----:B------:R-:W-:Y:S02]  /*4c80*/  SHF.R.S32.HI R111, RZ, 0x1f, R111 ;  /* 0x0000001fff6f7819 */ /* 0x000fe4000001146f */
[----:B------:R-:W-:Y:S02]  /*4c90*/  SHF.R.S32.HI R4, RZ, 0x1f, R4 ;  /* 0x0000001fff047819 */ /* 0x000fe40000011404 */
[----:B------:R-:W-:Y:S02]  /*4ca0*/  IADD3.X R106, R106, UR33, RZ, P2, !PT ;  /* 0x000000216a6a7c10 */ /* 0x000fe400097fe4ff */
[----:B------:R-:W-:Y:S02]  /*4cb0*/  IADD3.X R108, R108, UR33, RZ, P3, !PT ;  /* 0x000000216c6c7c10 */ /* 0x000fe40009ffe4ff */
[----:B------:R-:W-:Y:S02]  /*4cc0*/  IADD3.X R109, R109, UR33, RZ, P4, !PT ;  /* 0x000000216d6d7c10 */ /* 0x000fe4000a7fe4ff */
[----:B------:R-:W-:-:S02]  /*4cd0*/  IADD3.X R110, R110, UR33, RZ, P5, !PT ;  /* 0x000000216e6e7c10 */ /* 0x000fc4000affe4ff */
[----:B------:R-:W-:Y:S02]  /*4ce0*/  IADD3.X R111, R111, UR33, RZ, P6, !PT ;  /* 0x000000216f6f7c10 */ /* 0x000fe4000b7fe4ff */
[----:B------:R-:W-:Y:S01]  /*4cf0*/  IADD3.X R112, R4, UR33, RZ, P0, !PT ;  /* 0x0000002104707c10 */ /* 0x000fe200087fe4ff */
[----:B------:R-:W-:Y:S01]  /*4d00*/  ULDC UR33, c[0x0][0x23c] ;  /* 0x00008f0000217ab9 */ /* 0x000fe20000000800 */
[----:B------:R-:W-:Y:S01]  /*4d10*/  CS2R R4, SRZ ;  /* 0x0000000000047805 */ /* 0x000fe2000001ff00 */
[----:B------:R-:W-:Y:S01]  /*4d20*/  IMAD R115, R115, UR33, RZ ;  /* 0x0000002173737c24 */ /* 0x000fe2000f8e02ff */
[----:B------:R-:W-:Y:S01]  /*4d30*/  USHF.L.U32 UR4, UR33, 0x7, URZ ;  /* 0x0000000721047899 */ /* 0x000fe2000800063f */
[-C--:B0-----:R-:W-:Y:S02]  /*4d40*/  IMAD R116, R116, R3.reuse, RZ ;  /* 0x0000000374747224 */ /* 0x081fe400078e02ff */
[-C--:B------:R-:W-:Y:S02]  /*4d50*/  IMAD R118, R118, R3.reuse, RZ ;  /* 0x0000000376767224 */ /* 0x080fe400078e02ff */
[----:B------:R-:W-:-:S02]  /*4d60*/  IMAD R120, R120, R3, RZ ;  /* 0x0000000378787224 */ /* 0x000fc400078e02ff */
[-C--:B------:R-:W-:Y:S02]  /*4d70*/  IMAD R122, R122, R3.reuse, RZ ;  /* 0x000000037a7a7224 */ /* 0x080fe400078e02ff */
[-C--:B------:R-:W-:Y:S02]  /*4d80*/  IMAD R124, R124, R3.reuse, RZ ;  /* 0x000000037c7c7224 */ /* 0x080fe400078e02ff */
[-C--:B------:R-:W-:Y:S02]  /*4d90*/  IMAD R126, R126, R3.reuse, RZ ;  /* 0x000000037e7e7224 */ /* 0x080fe400078e02ff */
[-C--:B------:R-:W-:Y:S02]  /*4da0*/  IMAD R128, R128, R3.reuse, RZ ;  /* 0x0000000380807224 */ /* 0x080fe400078e02ff */
        /* <DEDUP_REMOVED lines=8> */
[----:B------:R-:W-:Y:S02]  /*4e30*/  IMAD R32, R32, R3, RZ ;  /* 0x0000000320207224 */ /* 0x000fe400078e02ff */
[----:B------:R-:W-:-:S07]  /*4e40*/  IMAD.SHL.U32 R114, R3, 0x80, RZ ;  /* 0x0000008003727824 */ /* 0x000fce00078e00ff */
.L_x_2:
[----:B------:R-:W0:Y:S01]  /*4e50*/  S2R R117, SR_TID.X ;  /* 0x0000000000757919 */ /* 0x000e220000002100 */
[----:B------:R-:W-:Y:S02]  /*4e60*/  PRMT R22, RZ, 0x7610, R22 ;  /* 0x00007610ff167816 */ /* 0x000fe40000000016 */
[----:B------:R-:W-:Y:S02]  /*4e70*/  PRMT R23, RZ, 0x7610, R23 ;  /* 0x00007610ff177816 */ /* 0x000fe40000000017 */
[----:B------:R-:W-:Y:S02]  /*4e80*/  PRMT R24, RZ, 0x7610, R24 ;  /* 0x00007610ff187816 */ /* 0x000fe40000000018 */
[--C-:B0-----:R-:W-:Y:S02]  /*4e90*/  SHF.R.U32.HI R2, RZ, 0x4, R117.reuse ;  /* 0x00000004ff027819 */ /* 0x101fe40000011675 */
[----:B------:R-:W-:-:S03]  /*4ea0*/  SHF.R.U32.HI R18, RZ, 0x4, R117 ;  /* 0x00000004ff127819 */ /* 0x000fc60000011675 */
[----:B------:R-:W-:Y:S01]  /*4eb0*/  VIADD R3, R2, 0x38 ;  /* 0x0000003802037836 */ /* 0x000fe20000000000 */
[----:B------:R-:W-:Y:S01]  /*4ec0*/  SGXT.U32 R18, R18, 0x3 ;  /* 0x000000031212781a */ /* 0x000fe20000000000 */
[----:B------:R-:W-:-:S03]  /*4ed0*/  VIADD R2, R2, 0x78 ;  /* 0x0000007802027836 */ /* 0x000fc60000000000 */
[C---:B------:R-:W-:Y:S02]  /*4ee0*/  ISETP.GE.AND P3, PT, R18.reuse, UR5, PT ;  /* 0x0000000512007c0c */ /* 0x040fe4000bf66270 */
[----:B------:R-:W-:Y:S02]  /*4ef0*/  ISETP.GE.AND P1, PT, R3, UR5, PT ;  /* 0x0000000503007c0c */ /* 0x000fe4000bf26270 */
[----:B------:R-:W-:Y:S02]  /*4f00*/  LOP3.LUT R3, R18, 0x8, RZ, 0xfc, !PT ;  /* 0x0000000812037812 */ /* 0x000fe400078efcff */
[----:B------:R-:W-:Y:S02]  /*4f10*/  ISETP.GE.AND P0, PT, R2, UR5, PT ;  /* 0x0000000502007c0c */ /* 0x000fe4000bf06270 */
[----:B------:R-:W-:Y:S02]  /*4f20*/  IADD3 R2, P2, R132, R107, RZ ;  /* 0x0000006b84027210 */ /* 0x000fe40007f5e0ff */
[----:B------:R-:W-:-:S02]  /*4f30*/  LOP3.LUT R12, R18, 0x10, RZ, 0xfc, !PT ;  /* 0x00000010120c7812 */ /* 0x000fc400078efcff */
[----:B------:R-:W-:Y:S02]  /*4f40*/  ISETP.GE.AND P5, PT, R3, UR5, PT ;  /* 0x0000000503007c0c */ /* 0x000fe4000bfa6270 */
[----:B------:R-:W-:Y:S02]  /*4f50*/  LEA.HI.X.SX32 R3, R132, R113, 0x1, P2 ;  /* 0x0000007184037211 */ /* 0x000fe400010f0eff */
[----:B------:R-:W-:Y:S02]  /*4f60*/  LOP3.LUT R13, R18, 0x18, RZ, 0xfc, !PT ;  /* 0x00000018120d7812 */ /* 0x000fe400078efcff */
[----:B------:R-:W-:Y:S01]  /*4f70*/  ISETP.GE.AND P4, PT, R12, UR5, PT ;  /* 0x000000050c007c0c */ /* 0x000fe2000bf86270 */
[----:B------:R0:W2:Y:S01]  /*4f80*/  @!P3 LDG.E.U8 R22, desc[UR30][R2.64] ;  /* 0x0000001e0216b981 */ /* 0x0000a2000c1e1100 */
[----:B------:R-:W-:Y:S02]  /*4f90*/  IADD3 R12, P6, R32, R107, RZ ;  /* 0x0000006b200c7210 */ /* 0x000fe40007fde0ff */
[----:B------:R-:W-:-:S02]  /*4fa0*/  LOP3.LUT R14, R18, 0x20, RZ, 0xfc, !PT ;  /* 0x00000020120e7812 */ /* 0x000fc400078efcff */
[----:B------:R-:W-:Y:S02]  /*4fb0*/  ISETP.GE.AND P2, PT, R13, UR5, PT ;  /* 0x000000050d007c0c */ /* 0x000fe4000bf46270 */
[----:B------:R-:W-:Y:S02]  /*4fc0*/  LEA.HI.X.SX32 R13, R32, R113, 0x1, P6 ;  /* 0x00000071200d7211 */ /* 0x000fe400030f0eff */
[----:B------:R-:W-:Y:S02]  /*4fd0*/  ISETP.GE.AND P3, PT, R14, UR5, PT ;  /* 0x000000050e007c0c */ /* 0x000fe4000bf66270 */
[C---:B------:R-:W-:Y:S01]  /*4fe0*/  IADD3 R14, P6, R33.reuse, R107, RZ ;  /* 0x0000006b210e7210 */ /* 0x040fe20007fde0ff */
[----:B------:R1:W3:Y:S01]  /*4ff0*/  @!P5 LDG.E.U8 R23, desc[UR30][R12.64] ;  /* 0x0000001e0c17d981 */ /* 0x0002e2000c1e1100 */
[----:B------:R-:W-:Y:S02]  /*5000*/  LOP3.LUT R16, R18, 0x28, RZ, 0xfc, !PT ;  /* 0x0000002812107812 */ /* 0x000fe400078efcff */
[----:B------:R-:W-:-:S02]  /*5010*/  LEA.HI.X.SX32 R15, R33, R113, 0x1, P6 ;  /* 0x00000071210f7211 */ /* 0x000fc400030f0eff */
[----:B------:R-:W-:Y:S02]  /*5020*/  ISETP.GE.AND P6, PT, R16, UR5, PT ;  /* 0x0000000510007c0c */ /* 0x000fe4000bfc6270 */
[----:B------:R-:W-:Y:S01]  /*5030*/  IADD3 R16, P5, R34, R107, RZ ;  /* 0x0000006b22107210 */ /* 0x000fe20007fbe0ff */
[----:B------:R4:W5:Y:S01]  /*5040*/  @!P4 LDG.E.U8 R24, desc[UR30][R14.64] ;  /* 0x0000001e0e18c981 */ /* 0x000962000c1e1100 */
[----:B0-----:R-:W-:Y:S02]  /*5050*/  LOP3.LUT R2, R18, 0x30, RZ, 0xfc, !PT ;  /* 0x0000003012027812 */ /* 0x001fe400078efcff */
[----:B------:R-:W-:Y:S02]  /*5060*/  PRMT R25, RZ, 0x7610, R25 ;  /* 0x00007610ff197816 */ /* 0x000fe40000000019 */
[----:B------:R-:W-:Y:S02]  /*5070*/  LEA.HI.X.SX32 R17, R34, R113, 0x1, P5 ;  /* 0x0000007122117211 */ /* 0x000fe400028f0eff */
[----:B------:R-:W-:-:S02]  /*5080*/  ISETP.GE.AND P4, PT, R2, UR5, PT ;  /* 0x0000000502007c0c */ /* 0x000fc4000bf86270 */
[----:B------:R-:W-:Y:S01]  /*5090*/  IADD3 R2, P5, R140, R107, RZ ;  /* 0x0000006b8c027210 */ /* 0x000fe20007fbe0ff */
[----:B------:R0:W3:Y:S01]  /*50a0*/  @!P2 LDG.E.U8 R25, desc[UR30][R16.64] ;  /* 0x0000001e1019a981 */ /* 0x0000e2000c1e1100 */
[----:B-1----:R-:W-:Y:S02]  /*50b0*/  LOP3.LUT R12, R18, 0x40, RZ, 0xfc, !PT ;  /* 0x00000040120c7812 */ /* 0x002fe400078efcff */
[----:B------:R-:W-:Y:S02]  /*50c0*/  LEA.HI.X.SX32 R3, R140, R113, 0x1, P5 ;  /* 0x000000718c037211 */ /* 0x000fe400028f0eff */
[----:B------:R-:W-:Y:S02]  /*50d0*/  PRMT R26, RZ, 0x7610, R26 ;  /* 0x00007610ff1a7816 */ /* 0x000fe4000000001a */
[----:B------:R-:W-:Y:S02]  /*50e0*/  ISETP.GE.AND P2, PT, R12, UR5, PT ;  /* 0x000000050c007c0c */ /* 0x000fe4000bf46270 */
[----:B------:R-:W-:-:S02]  /*50f0*/  IADD3 R12, P5, R138, R107, RZ ;  /* 0x0000006b8a0c7210 */ /* 0x000fc40007fbe0ff */
[----:B----4-:R-:W-:Y:S01]  /*5100*/  LOP3.LUT R14, R18, 0x48, RZ, 0xfc, !PT ;  /* 0x00000048120e7812 */ /* 0x010fe200078efcff */
[----:B------:R1:W4:Y:S01]  /*5110*/  @!P3 LDG.E.U8 R26, desc[UR30][R2.64] ;  /* 0x0000001e021ab981 */ /* 0x000322000c1e1100 */
[----:B------:R-:W-:Y:S02]  /*5120*/  PRMT R27, RZ, 0x7610, R27 ;  /* 0x00007610ff1b7816 */ /* 0x000fe4000000001b */
[----:B------:R-:W-:Y:S02]  /*5130*/  LEA.HI.X.SX32 R13, R138, R113, 0x1, P5 ;  /* 0x000000718a0d7211 */ /* 0x000fe400028f0eff */
[----:B------:R-:W-:Y:S02]  /*5140*/  ISETP.GE.AND P3, PT, R14, UR5, PT ;  /* 0x000000050e007c0c */ /* 0x000fe4000bf66270 */
[----:B------:R-:W-:Y:S01]  /*5150*/  LOP3.LUT R15, R18, 0x50, RZ, 0xfc, !PT ;  /* 0x00000050120f7812 */ /* 0x000fe200078efcff */
[----:B------:R1:W3:Y:S01]  /*5160*/  @!P6 LDG.E.U8 R27, desc[UR30][R12.64] ;  /* 0x0000001e0c1be981 */ /* 0x0002e2000c1e1100 */
[----:B------:R-:W-:-:S02]  /*5170*/  IADD3 R14, P5, R136, R107, RZ ;  /* 0x0000006b880e7210 */ /* 0x000fc40007fbe0ff */
[----:B------:R-:W-:Y:S02]  /*5180*/  ISETP.GE.AND P6, PT, R15, UR5, PT ;  /* 0x000000050f007c0c */ /* 0x000fe4000bfc6270 */
[----:B------:R-:W-:Y:S02]  /*5190*/  LEA.HI.X.SX32 R15, R136, R113, 0x1, P5 ;  /* 0x00000071880f7211 */ /* 0x000fe400028f0eff */
[C---:B0-----:R-:W-:Y:S02]  /*51a0*/  IADD3 R16, P5, R118.reuse, R107, RZ ;  /* 0x0000006b76107210 */ /* 0x041fe40007fbe0ff */
[----:B------:R-:W-:Y:S02]  /*51b0*/  PRMT R119, RZ, 0x7610, R119 ;  /* 0x00007610ff777816 */ /* 0x000fe40000000077 */
[----:B------:R-:W-:Y:S02]  /*51c0*/  LEA.HI.X.SX32 R17, R118, R113, 0x1, P5 ;  /* 0x0000007176117211 */ /* 0x000fe400028f0eff */
[----:B------:R-:W-:-:S02]  /*51d0*/  PRMT R142, RZ, 0x7610, R142 ;  /* 0x00007610ff8e7816 */ /* 0x000fc4000000008e */
[----:B-1----:R-:W-:Y:S01]  /*51e0*/  LOP3.LUT R2, R18, 0x58, RZ, 0xfc, !PT ;  /* 0x0000005812027812 */ /* 0x002fe200078efcff */
[----:B------:R-:W3:Y:S01]  /*51f0*/  @!P1 LDG.E.U8 R119, desc[UR30][R16.64] ;  /* 0x0000001e10779981 */ /* 0x000ee2000c1e1100 */
[-C--:B------:R-:W-:Y:S02]  /*5200*/  IADD3 R12, P1, R130, R107.reuse, RZ ;  /* 0x0000006b820c7210 */ /* 0x080fe40007f3e0ff */
[----:B------:R-:W-:Y:S01]  /*5210*/  PRMT R121, RZ, 0x7610, R121 ;  /* 0x00007610ff797816 */ /* 0x000fe20000000079 */
[----:B------:R0:W3:Y:S01]  /*5220*/  @!P4 LDG.E.U8 R142, desc[UR30][R14.64] ;  /* 0x0000001e0e8ec981 */ /* 0x0000e2000c1e1100 */
[----:B------:R-:W-:Y:S02]  /*5230*/  ISETP.GE.AND P4, PT, R2, UR5, PT ;  /* 0x0000000502007c0c */ /* 0x000fe4000bf86270 */
[----:B------:R-:W-:Y:S02]  /*5240*/  IADD3 R2, P5, R134, R107, RZ ;  /* 0x0000006b86027210 */ /* 0x000fe40007fbe0ff */
[----:B------:R-:W-:-:S02]  /*5250*/  LEA.HI.X.SX32 R13, R130, R113, 0x1, P1 ;  /* 0x00000071820d7211 */ /* 0x000fc400008f0eff */
[C---:B------:R-:W-:Y:S02]  /*5260*/  LOP3.LUT R19, R18.reuse, 0x60, RZ, 0xfc, !PT ;  /* 0x0000006012137812 */ /* 0x040fe400078efcff */
[----:B0-----:R-:W-:Y:S01]  /*5270*/  LOP3.LUT R15, R18, 0x70, RZ, 0xfc, !PT ;  /* 0x00000070120f7812 */ /* 0x001fe200078efcff */
[----:B------:R0:W3:Y:S01]  /*5280*/  @!P3 LDG.E.U8 R121, desc[UR30][R12.64] ;  /* 0x0000001e0c79b981 */ /* 0x0000e2000c1e1100 */
[----:B------:R-:W-:Y:S02]  /*5290*/  LEA.HI.X.SX32 R3, R134, R113, 0x1, P5 ;  /* 0x0000007186037211 */ /* 0x000fe400028f0eff */
[----:B------:R-:W-:Y:S02]  /*52a0*/  PRMT R144, RZ, 0x7610, R144 ;  /* 0x00007610ff907816 */ /* 0x000fe40000000090 */
[----:B------:R-:W-:Y:S02]  /*52b0*/  LOP3.LUT R14, R18, 0x68, RZ, 0xfc, !PT ;  /* 0x00000068120e7812 */ /* 0x000fe400078efcff */
[----:B------:R-:W-:-:S02]  /*52c0*/  IADD3 R18, P5, R124, R107, RZ ;  /* 0x0000006b7c127210 */ /* 0x000fc40007fbe0ff */
[----:B------:R-:W-:Y:S01]  /*52d0*/  ISETP.GE.AND P1, PT, R19, UR5, PT ;  /* 0x0000000513007c0c */ /* 0x000fe2000bf26270 */
[----:B------:R1:W3:Y:S01]  /*52e0*/  @!P2 LDG.E.U8 R144, desc[UR30][R2.64] ;  /* 0x0000001e0290a981 */ /* 0x0002e2000c1e1100 */
[----:B------:R-:W-:Y:S02]  /*52f0*/  ISETP.GE.AND P3, PT, R15, UR5, PT ;  /* 0x000000050f007c0c */ /* 0x000fe4000bf66270 */
[----:B------:R-:W-:Y:S02]  /*5300*/  LEA.HI.X.SX32 R19, R124, R113, 0x1, P5 ;  /* 0x000000717c137211 */ /* 0x000fe400028f0eff */
[-C--:B------:R-:W-:Y:S02]  /*5310*/  IADD3 R20, P5, R120, R107.reuse, RZ ;  /* 0x0000006b78147210 */ /* 0x080fe40007fbe0ff */
[----:B------:R-:W-:Y:S02]  /*5320*/  IADD3 R16, P2, R128, R107, RZ ;  /* 0x0000006b80107210 */ /* 0x000fe40007f5e0ff */
[----:B------:R-:W-:-:S02]  /*5330*/  PRMT R148, RZ, 0x7610, R148 ;  /* 0x00007610ff947816 */ /* 0x000fc40000000094 */
[----:B------:R-:W-:Y:S02]  /*5340*/  PRMT R150, RZ, 0x7610, R150 ;  /* 0x00007610ff967816 */ /* 0x000fe40000000096 */
[-C--:B------:R-:W-:Y:S02]  /*5350*/  LEA.HI.X.SX32 R21, R120, R113.reuse, 0x1, P5 ;  /* 0x0000007178157211 */ /* 0x080fe400028f0eff */
[----:B------:R-:W-:Y:S01]  /*5360*/  LEA.HI.X.SX32 R17, R128, R113, 0x1, P2 ;  /* 0x0000007180117211 */ /* 0x000fe200010f0eff */
[----:B------:R1:W3:Y:S01]  /*5370*/  @!P1 LDG.E.U8 R148, desc[UR30][R18.64] ;  /* 0x0000001e12949981 */ /* 0x0002e2000c1e1100 */
[----:B------:R-:W-:Y:S02]  /*5380*/  ISETP.GE.AND P2, PT, R14, UR5, PT ;  /* 0x000000050e007c0c */ /* 0x000fe4000bf46270 */
[-C--:B------:R-:W-:Y:S01]  /*5390*/  IADD3 R14, P5, R126, R107.reuse, RZ ;  /* 0x0000006b7e0e7210 */ /* 0x080fe20007fbe0ff */
[----:B------:R-:W3:Y:S01]  /*53a0*/  @!P3 LDG.E.U8 R150, desc[UR30][R20.64] ;  /* 0x0000001e1496b981 */ /* 0x000ee2000c1e1100 */
[----:B0-----:R-:W-:-:S02]  /*53b0*/  IADD3 R12, P3, R122, R107, RZ ;  /* 0x0000006b7a0c7210 */ /* 0x001fc40007f7e0ff */
[----:B-1----:R-:W-:Y:S02]  /*53c0*/  IADD3 R2, P1, R116, R107, RZ ;  /* 0x0000006b74027210 */ /* 0x002fe40007f3e0ff */
[----:B------:R-:W-:Y:S02]  /*53d0*/  PRMT R146, RZ, 0x7610, R146 ;  /* 0x00007610ff927816 */ /* 0x000fe40000000092 */
[----:B------:R-:W-:Y:S02]  /*53e0*/  PRMT R123, RZ, 0x7610, R123 ;  /* 0x00007610ff7b7816 */ /* 0x000fe4000000007b */
[----:B------:R-:W-:Y:S02]  /*53f0*/  PRMT R125, RZ, 0x7610, R125 ;  /* 0x00007610ff7d7816 */ /* 0x000fe4000000007d */
[----:B------:R-:W-:Y:S01]  /*5400*/  PRMT R127, RZ, 0x7610, R127 ;  /* 0x00007610ff7f7816 */ /* 0x000fe2000000007f */
[----:B------:R-:W3:Y:S01]  /*5410*/  @!P6 LDG.E.U8 R146, desc[UR30][R16.64] ;  /* 0x0000001e1092e981 */ /* 0x000ee2000c1e1100 */
[----:B------:R-:W-:-:S02]  /*5420*/  LEA.HI.X.SX32 R15, R126, R113, 0x1, P5 ;  /* 0x000000717e0f7211 */ /* 0x000fc400028f0eff */
[-C--:B------:R-:W-:Y:S02]  /*5430*/  LEA.HI.X.SX32 R13, R122, R113.reuse, 0x1, P3 ;  /* 0x000000717a0d7211 */ /* 0x080fe400018f0eff */
[----:B------:R-:W-:Y:S01]  /*5440*/  LEA.HI.X.SX32 R3, R116, R113, 0x1, P1 ;  /* 0x0000007174037211 */ /* 0x000fe200008f0eff */
[----:B------:R-:W3:Y:S04]  /*5450*/  @!P4 LDG.E.U8 R123, desc[UR30][R14.64] ;  /* 0x0000001e0e7bc981 */ /* 0x000ee8000c1e1100 */
[----:B------:R-:W3:Y:S04]  /*5460*/  @!P2 LDG.E.U8 R125, desc[UR30][R12.64] ;  /* 0x0000001e0c7da981 */ /* 0x000ee8000c1e1100 */
[----:B------:R0:W3:Y:S01]  /*5470*/  @!P0 LDG.E.U8 R127, desc[UR30][R2.64] ;  /* 0x0000001e027f8981 */ /* 0x0000e2000c1e1100 */
[----:B------:R-:W1:Y:S01]  /*5480*/  S2UR UR34, SR_CgaCtaId ;  /* 0x00000000002279c3 */ /* 0x000e620000008800 */
[----:B------:R-:W-:Y:S01]  /*5490*/  UMOV UR33, 0x400 ;  /* 0x0000040000217882 */ /* 0x000fe20000000000 */
[----:B------:R-:W-:-:S04]  /*54a0*/  LOP3.LUT R137, R117, 0x7f, RZ, 0xc0, !PT ;  /* 0x0000007f75897812 */ /* 0x000fc800078ec0ff */
[C---:B------:R-:W-:Y:S01]  /*54b0*/  LOP3.LUT R18, R137.reuse, 0x8, RZ, 0x3c, !PT ;  /* 0x0000000889127812 */ /* 0x040fe200078e3cff */
[----:B-1----:R-:W-:Y:S01]  /*54c0*/  ULEA UR33, UR34, UR33, 0x18 ;  /* 0x0000002122217291 */ /* 0x002fe2000f8ec03f */
[----:B------:R-:W-:Y:S01]  /*54d0*/  BAR.SYNC.DEFER_BLOCKING 0x0 ;  /* 0x0000000000007b1d */ /* 0x000fe20000010000 */
[----:B------:R-:W-:Y:S02]  /*54e0*/  ISETP.GE.AND P0, PT, R137, UR5, PT ;  /* 0x0000000589007c0c */ /* 0x000fe4000bf06270 */
[C---:B0-----:R-:W-:Y:S02]  /*54f0*/  IADD3 R2, P1, R115.reuse, R104, RZ ;  /* 0x0000006873027210 */ /* 0x041fe40007f3e0ff */
[C---:B------:R-:W-:Y:S02]  /*5500*/  IADD3 R12, P3, R115.reuse, R102, RZ ;  /* 0x00000066730c7210 */ /* 0x040fe40007f7e0ff */
[----:B------:R-:W-:Y:S02]  /*5510*/  IADD3 R14, P2, R115, UR36, RZ ;  /* 0x00000024730e7c10 */ /* 0x000fe4000ff5e0ff */
[----:B------:R-:W-:-:S02]  /*5520*/  PRMT R153, RZ, 0x7610, R153 ;  /* 0x00007610ff997816 */ /* 0x000fc40000000099 */
[----:B------:R-:W-:Y:S02]  /*5530*/  PRMT R149, RZ, 0x7610, R149 ;  /* 0x00007610ff957816 */ /* 0x000fe40000000095 */
[----:B------:R-:W-:Y:S02]  /*5540*/  PRMT R135, RZ, 0x7610, R135 ;  /* 0x00007610ff877816 */ /* 0x000fe40000000087 */
[----:B------:R-:W-:Y:S02]  /*5550*/  PRMT R141, RZ, 0x7610, R141 ;  /* 0x00007610ff8d7816 */ /* 0x000fe4000000008d */
[----:B------:R-:W-:Y:S02]  /*5560*/  PRMT R145, RZ, 0x7610, R145 ;  /* 0x00007610ff917816 */ /* 0x000fe40000000091 */
[----:B------:R-:W-:Y:S02]  /*5570*/  PRMT R147, RZ, 0x7610, R147 ;  /* 0x00007610ff937816 */ /* 0x000fe40000000093 */
        /* <DEDUP_REMOVED lines=16> */
[----:B------:R-:W-:Y:S01]  /*5680*/  PRMT R185, RZ, 0x7610, R185 ;  /* 0x00007610ffb97816 */ /* 0x000fe200000000b9 */
[----:B--2---:R0:W-:Y:S04]  /*5690*/  STS.U8 [R137+UR33], R22 ;  /* 0x0000001689007988 */ /* 0x0041e80008000021 */
[----:B-----5:R-:W-:Y:S01]  /*56a0*/  STS.U8 [R137+UR33+0x100], R24 ;  /* 0x0001001889007988 */ /* 0x020fe20008000021 */
[----:B0-----:R-:W-:-:S03]  /*56b0*/  PRMT R22, RZ, 0x7610, R22 ;  /* 0x00007610ff167816 */ /* 0x001fc60000000016 */
[----:B----4-:R-:W-:Y:S04]  /*56c0*/  STS.U8 [R137+UR33+0x200], R26 ;  /* 0x0002001a89007988 */ /* 0x010fe80008000021 */
[----:B---3--:R0:W-:Y:S04]  /*56d0*/  STS.U8 [R137+UR33+0x300], R142 ;  /* 0x0003008e89007988 */ /* 0x0081e80008000021 */
[----:B------:R-:W-:Y:S01]  /*56e0*/  STS.U8 [R137+UR33+0x400], R144 ;  /* 0x0004009089007988 */ /* 0x000fe20008000021 */
[----:B0-----:R-:W-:-:S03]  /*56f0*/  SHF.R.S32.HI R142, RZ, 0x1f, R115 ;  /* 0x0000001fff8e7819 */ /* 0x001fc60000011473 */
[----:B------:R-:W-:Y:S04]  /*5700*/  STS.U8 [R137+UR33+0x600], R148 ;  /* 0x0006009489007988 */ /* 0x000fe80008000021 */
[----:B------:R-:W-:Y:S04]  /*5710*/  STS.U8 [R137+UR33+0x700], R150 ;  /* 0x0007009689007988 */ /* 0x000fe80008000021 */
[----:B------:R-:W-:Y:S04]  /*5720*/  STS.U8 [R137+UR33+0x500], R146 ;  /* 0x0005009289007988 */ /* 0x000fe80008000021 */
[----:B------:R-:W-:Y:S04]  /*5730*/  STS.U8 [R18+UR33+0x80], R23 ;  /* 0x0000801712007988 */ /* 0x000fe80008000021 */
[----:B------:R0:W-:Y:S04]  /*5740*/  STS.U8 [R18+UR33+0x180], R25 ;  /* 0x0001801912007988 */ /* 0x0001e80008000021 */
[----:B------:R-:W-:Y:S04]  /*5750*/  STS.U8 [R18+UR33+0x280], R27 ;  /* 0x0002801b12007988 */ /* 0x000fe80008000021 */
[----:B------:R-:W-:Y:S04]  /*5760*/  STS.U8 [R18+UR33+0x380], R119 ;  /* 0x0003807712007988 */ /* 0x000fe80008000021 */
[----:B------:R-:W-:Y:S04]  /*5770*/  STS.U8 [R18+UR33+0x480], R121 ;  /* 0x0004807912007988 */ /* 0x000fe80008000021 */
[----:B------:R-:W-:Y:S04]  /*5780*/  STS.U8 [R18+UR33+0x580], R123 ;  /* 0x0005807b12007988 */ /* 0x000fe80008000021 */
[----:B------:R-:W-:Y:S04]  /*5790*/  STS.U8 [R18+UR33+0x680], R125 ;  /* 0x0006807d12007988 */ /* 0x000fe80008000021 */
[----:B------:R1:W-:Y:S01]  /*57a0*/  STS.U8 [R18+UR33+0x780], R127 ;  /* 0x0007807f12007988 */ /* 0x0003e20008000021 */
[C---:B------:R-:W-:Y:S01]  /*57b0*/  IMAD.X R3, R142.reuse, 0x1, R112, P1 ;  /* 0x000000018e037824 */ /* 0x040fe200008e0670 */
[----:B------:R-:W-:Y:S01]  /*57c0*/  BAR.SYNC.DEFER_BLOCKING 0x0 ;  /* 0x0000000000007b1d */ /* 0x000fe20000010000 */
[----:B------:R-:W-:Y:S01]  /*57d0*/  IADD3 R16, P1, R115, UR29, RZ ;  /* 0x0000001d73107c10 */ /* 0x000fe2000ff3e0ff */
[----:B------:R-:W-:Y:S01]  /*57e0*/  IMAD.X R13, R142, 0x1, R111, P3 ;  /* 0x000000018e0d7824 */ /* 0x000fe200018e066f */
[----:B0-----:R-:W-:-:S02]  /*57f0*/  PRMT R25, RZ, 0x7610, R25 ;  /* 0x00007610ff197816 */ /* 0x001fc40000000019 */
[C---:B------:R-:W-:Y:S02]  /*5800*/  IADD3.X R15, R142.reuse, UR61, RZ, P2, !PT ;  /* 0x0000003d8e0f7c10 */ /* 0x040fe400097fe4ff */
[C---:B------:R-:W-:Y:S02]  /*5810*/  IADD3.X R17, R142.reuse, UR60, RZ, P1, !PT ;  /* 0x0000003c8e117c10 */ /* 0x040fe40008ffe4ff */
[C---:B-1----:R-:W-:Y:S02]  /*5820*/  IADD3 R18, P2, R115.reuse, UR27, RZ ;  /* 0x0000001b73127c10 */ /* 0x042fe4000ff5e0ff */
[C---:B------:R-:W-:Y:S02]  /*5830*/  IADD3 R20, P1, R115.reuse, UR26, RZ ;  /* 0x0000001a73147c10 */ /* 0x040fe4000ff3e0ff */
[C---:B------:R-:W-:Y:S02]  /*5840*/  IADD3.X R19, R142.reuse, UR58, RZ, P2, !PT ;  /* 0x0000003a8e137c10 */ /* 0x040fe400097fe4ff */
[----:B------:R-:W-:Y:S01]  /*5850*/  IADD3.X R21, R142, UR57, RZ, P1, !PT ;  /* 0x000000398e157c10 */ /* 0x000fe20008ffe4ff */
[----:B------:R0:W2:Y:S04]  /*5860*/  @!P0 LDG.E.U8 R22, desc[UR30][R2.64] ;  /* 0x0000001e02168981 */ /* 0x0000a8000c1e1100 */
[----:B------:R1:W3:Y:S04]  /*5870*/  @!P0 LDG.E.U8 R153, desc[UR30][R14.64] ;  /* 0x0000001e0e998981 */ /* 0x0002e8000c1e1100 */
[----:B------:R4:W5:Y:S01]  /*5880*/  @!P0 LDG.E.U8 R149, desc[UR30][R16.64] ;  /* 0x0000001e10958981 */ /* 0x000962000c1e1100 */
[----:B0-----:R-:W-:-:S03]  /*5890*/  IADD3 R2, P3, R115, UR28, RZ ;  /* 0x0000001c73027c10 */ /* 0x001fc6000ff7e0ff */
[----:B------:R0:W3:Y:S01]  /*58a0*/  @!P0 LDG.E.U8 R25, desc[UR30][R12.64] ;  /* 0x0000001e0c198981 */ /* 0x0000e2000c1e1100 */
[C---:B------:R-:W-:Y:S02]  /*58b0*/  IADD3.X R3, R142.reuse, UR59, RZ, P3, !PT ;  /* 0x0000003b8e037c10 */ /* 0x040fe40009ffe4ff */
[C---:B-1----:R-:W-:Y:S01]  /*58c0*/  IADD3 R14, P2, R115.reuse, UR24, RZ ;  /* 0x00000018730e7c10 */ /* 0x042fe2000ff5e0ff */
[----:B------:R1:W5:Y:S01]  /*58d0*/  @!P0 LDG.E.U8 R135, desc[UR30][R20.64] ;  /* 0x0000001e14878981 */ /* 0x000362000c1e1100 */
[C---:B----4-:R-:W-:Y:S02]  /*58e0*/  IADD3 R16, P1, R115.reuse, UR23, RZ ;  /* 0x0000001773107c10 */ /* 0x050fe4000ff3e0ff */
[----:B------:R-:W-:Y:S01]  /*58f0*/  PRMT R23, RZ, 0x7610, R23 ;  /* 0x00007610ff177816 */ /* 0x000fe20000000017 */
[----:B------:R4:W5:Y:S01]  /*5900*/  @!P0 LDG.E.U8 R141, desc[UR30][R18.64] ;  /* 0x0000001e128d8981 */ /* 0x000962000c1e1100 */
[----:B0-----:R-:W-:Y:S02]  /*5910*/  IADD3 R12, P3, R115, UR25, RZ ;  /* 0x00000019730c7c10 */ /* 0x001fe4000ff7e0ff */
[----:B------:R-:W-:Y:S01]  /*5920*/  PRMT R27, RZ, 0x7610, R27 ;  /* 0x00007610ff1b7816 */ /* 0x000fe2000000001b */
[----:B------:R-:W5:Y:S01]  /*5930*/  @!P0 LDG.E.U8 R145, desc[UR30][R2.64] ;  /* 0x0000001e02918981 */ /* 0x000f62000c1e1100 */
[----:B------:R-:W-:-:S02]  /*5940*/  IADD3.X R15, R142, UR55, RZ, P2, !PT ;  /* 0x000000378e0f7c10 */ /* 0x000fc400097fe4ff */
[C---:B------:R-:W-:Y:S02]  /*5950*/  IADD3.X R17, R142.reuse, UR54, RZ, P1, !PT ;  /* 0x000000368e117c10 */ /* 0x040fe40008ffe4ff */
[----:B------:R-:W-:Y:S01]  /*5960*/  IADD3.X R13, R142, UR56, RZ, P3, !PT ;  /* 0x000000388e0d7c10 */ /* 0x000fe20009ffe4ff */
[----:B------:R0:W3:Y:S01]  /*5970*/  @!P0 LDG.E.U8 R23, desc[UR30][R14.64] ;  /* 0x0000001e0e178981 */ /* 0x0000e2000c1e1100 */
[C---:B-1----:R-:W-:Y:S02]  /*5980*/  IADD3 R20, P2, R115.reuse, UR21, RZ ;  /* 0x0000001573147c10 */ /* 0x042fe4000ff5e0ff */
[C---:B------:R-:W-:Y:S01]  /*5990*/  IADD3 R154, P1, R115.reuse, UR20, RZ ;  /* 0x00000014739a7c10 */ /* 0x040fe2000ff3e0ff */
[----:B------:R1:W5:Y:S01]  /*59a0*/  @!P0 LDG.E.U8 R27, desc[UR30][R12.64] ;  /* 0x0000001e0c1b8981 */ /* 0x000362000c1e1100 */
[----:B----4-:R-:W-:Y:S02]  /*59b0*/  IADD3 R18, P3, R115, UR22, RZ ;  /* 0x0000001673127c10 */ /* 0x010fe4000ff7e0ff */
[----:B------:R-:W-:-:S02]  /*59c0*/  PRMT R24, RZ, 0x7610, R24 ;  /* 0x00007610ff187816 */ /* 0x000fc40000000018 */
[C---:B------:R-:W-:Y:S02]  /*59d0*/  IADD3.X R21, R142.reuse, UR52, RZ, P2, !PT ;  /* 0x000000348e157c10 */ /* 0x040fe400097fe4ff */
[C---:B------:R-:W-:Y:S02]  /*59e0*/  IADD3.X R155, R142.reuse, UR51, RZ, P1, !PT ;  /* 0x000000338e9b7c10 */ /* 0x040fe40008ffe4ff */
[----:B------:R-:W-:Y:S01]  /*59f0*/  IADD3.X R19, R142, UR53, RZ, P3, !PT ;  /* 0x000000358e137c10 */ /* 0x000fe20009ffe4ff */
[----:B------:R4:W5:Y:S01]  /*5a00*/  @!P0 LDG.E.U8 R147, desc[UR30][R20.64] ;  /* 0x0000001e14938981 */ /* 0x000962000c1e1100 */
[C---:B0-----:R-:W-:Y:S02]  /*5a10*/  IADD3 R14, P1, R115.reuse, UR17, RZ ;  /* 0x00000011730e7c10 */ /* 0x041fe4000ff3e0ff */
[C---:B------:R-:W-:Y:S01]  /*5a20*/  IADD3 R2, P3, R115.reuse, UR19, RZ ;  /* 0x0000001373027c10 */ /* 0x040fe2000ff7e0ff */
[----:B------:R0:W5:Y:S01]  /*5a30*/  @!P0 LDG.E.U8 R24, desc[UR30][R16.64] ;  /* 0x0000001e10188981 */ /* 0x000162000c1e1100 */
[----:B-1----:R-:W-:-:S02]  /*5a40*/  IADD3 R12, P2, R115, UR18, RZ ;  /* 0x00000012730c7c10 */ /* 0x002fc4000ff5e0ff */
[----:B------:R-:W-:Y:S01]  /*5a50*/  PRMT R26, RZ, 0x7610, R26 ;  /* 0x00007610ff1a7816 */ /* 0x000fe2000000001a */
[----:B------:R1:W5:Y:S01]  /*5a60*/  @!P0 LDG.E.U8 R151, desc[UR30][R18.64] ;  /* 0x0000001e12978981 */ /* 0x000362000c1e1100 */
[C---:B------:R-:W-:Y:S02]  /*5a70*/  IADD3.X R15, R142.reuse, UR48, RZ, P1, !PT ;  /* 0x000000308e0f7c10 */ /* 0x040fe40008ffe4ff */
[C---:B------:R-:W-:Y:S01]  /*5a80*/  IADD3.X R3, R142.reuse, UR50, RZ, P3, !PT ;  /* 0x000000328e037c10 */ /* 0x040fe20009ffe4ff */
[----:B------:R1:W5:Y:S01]  /*5a90*/  @!P0 LDG.E.U8 R143, desc[UR30][R154.64] ;  /* 0x0000001e9a8f8981 */ /* 0x000362000c1e1100 */
[----:B------:R-:W-:Y:S02]  /*5aa0*/  IADD3.X R13, R142, UR49, RZ, P2, !PT ;  /* 0x000000318e0d7c10 */ /* 0x000fe400097fe4ff */
[C---:B----4-:R-:W-:Y:S01]  /*5ab0*/  IADD3 R20, P1, R115.reuse, UR14, RZ ;  /* 0x0000000e73147c10 */ /* 0x050fe2000ff3e0ff */
[----:B------:R4:W5:Y:S01]  /*5ac0*/  @!P0 LDG.E.U8 R26, desc[UR30][R14.64] ;  /* 0x0000001e0e1a8981 */ /* 0x000962000c1e1100 */
[----:B0-----:R-:W-:-:S02]  /*5ad0*/  IADD3 R16, P3, R115, UR16, RZ ;  /* 0x0000001073107c10 */ /* 0x001fc4000ff7e0ff */
[C---:B-1----:R-:W-:Y:S01]  /*5ae0*/  IADD3 R18, P2, R115.reuse, UR15, RZ ;  /* 0x0000000f73127c10 */ /* 0x042fe2000ff5e0ff */
[----:B------:R0:W5:Y:S01]  /*5af0*/  @!P0 LDG.E.U8 R139, desc[UR30][R2.64] ;  /* 0x0000001e028b8981 */ /* 0x000162000c1e1100 */
[C---:B------:R-:W-:Y:S02]  /*5b00*/  IADD3.X R21, R142.reuse, UR45, RZ, P1, !PT ;  /* 0x0000002d8e157c10 */ /* 0x040fe40008ffe4ff */
[----:B------:R-:W-:Y:S01]  /*5b10*/  PRMT R155, RZ, 0x7610, R155 ;  /* 0x00007610ff9b7816 */ /* 0x000fe2000000009b */
[----:B------:R1:W5:Y:S01]  /*5b20*/  @!P0 LDG.E.U8 R133, desc[UR30][R12.64] ;  /* 0x0000001e0c858981 */ /* 0x000362000c1e1100 */
[C---:B------:R-:W-:Y:S02]  /*5b30*/  IADD3.X R17, R142.reuse, UR47, RZ, P3, !PT ;  /* 0x0000002f8e117c10 */ /* 0x040fe40009ffe4ff */
[----:B------:R-:W-:Y:S02]  /*5b40*/  IADD3.X R19, R142, UR46, RZ, P2, !PT ;  /* 0x0000002e8e137c10 */ /* 0x000fe400097fe4ff */
[C---:B----4-:R-:W-:Y:S01]  /*5b50*/  IADD3 R14, P1, R115.reuse, UR11, RZ ;  /* 0x0000000b730e7c10 */ /* 0x050fe2000ff3e0ff */
[----:B------:R4:W5:Y:S01]  /*5b60*/  @!P0 LDG.E.U8 R155, desc[UR30][R20.64] ;  /* 0x0000001e149b8981 */ /* 0x000962000c1e1100 */
[----:B0-----:R-:W-:-:S02]  /*5b70*/  IADD3 R2, P3, R115, UR13, RZ ;  /* 0x0000000d73027c10 */ /* 0x001fc4000ff7e0ff */
[C---:B-1----:R-:W-:Y:S01]  /*5b80*/  IADD3 R12, P2, R115.reuse, UR12, RZ ;  /* 0x0000000c730c7c10 */ /* 0x042fe2000ff5e0ff */
[----:B------:R0:W5:Y:S01]  /*5b90*/  @!P0 LDG.E.U8 R158, desc[UR30][R16.64] ;  /* 0x0000001e109e8981 */ /* 0x000162000c1e1100 */
[C---:B------:R-:W-:Y:S02]  /*5ba0*/  IADD3.X R15, R142.reuse, UR42, RZ, P1, !PT ;  /* 0x0000002a8e0f7c10 */ /* 0x040fe40008ffe4ff */
[C---:B------:R-:W-:Y:S01]  /*5bb0*/  IADD3.X R3, R142.reuse, UR44, RZ, P3, !PT ;  /* 0x0000002c8e037c10 */ /* 0x040fe20009ffe4ff */
[----:B------:R1:W5:Y:S01]  /*5bc0*/  @!P0 LDG.E.U8 R157, desc[UR30][R18.64] ;  /* 0x0000001e129d8981 */ /* 0x000362000c1e1100 */
[----:B------:R-:W-:Y:S02]  /*5bd0*/  IADD3.X R13, R142, UR43, RZ, P2, !PT ;  /* 0x0000002b8e0d7c10 */ /* 0x000fe400097fe4ff */
[C---:B----4-:R-:W-:Y:S01]  /*5be0*/  IADD3 R20, P1, R115.reuse, UR8, RZ ;  /* 0x0000000873147c10 */ /* 0x050fe2000ff3e0ff */
[----:B------:R4:W5:Y:S01]  /*5bf0*/  @!P0 LDG.E.U8 R168, desc[UR30][R2.64] ;  /* 0x0000001e02a88981 */ /* 0x000962000c1e1100 */
[----:B0-----:R-:W-:-:S03]  /*5c00*/  IADD3 R16, P3, R115, UR10, RZ ;  /* 0x0000000a73107c10 */ /* 0x001fc6000ff7e0ff */
[----:B------:R0:W5:Y:S01]  /*5c10*/  @!P0 LDG.E.U8 R169, desc[UR30][R14.64] ;  /* 0x0000001e0ea98981 */ /* 0x000162000c1e1100 */
[C---:B-1----:R-:W-:Y:S02]  /*5c20*/  IADD3 R18, P2, R115.reuse, UR9, RZ ;  /* 0x0000000973127c10 */ /* 0x042fe4000ff5e0ff */
[C---:B------:R-:W-:Y:S01]  /*5c30*/  IADD3.X R21, R142.reuse, UR39, RZ, P1, !PT ;  /* 0x000000278e157c10 */ /* 0x040fe20008ffe4ff */
[----:B------:R1:W5:Y:S01]  /*5c40*/  @!P0 LDG.E.U8 R167, desc[UR30][R12.64] ;  /* 0x0000001e0ca78981 */ /* 0x000362000c1e1100 */
[C---:B------:R-:W-:Y:S02]  /*5c50*/  IADD3.X R17, R142.reuse, UR41, RZ, P3, !PT ;  /* 0x000000298e117c10 */ /* 0x040fe40009ffe4ff */
[----:B------:R-:W-:Y:S01]  /*5c60*/  IADD3.X R19, R142, UR40, RZ, P2, !PT ;  /* 0x000000288e137c10 */ /* 0x000fe200097fe4ff */
[C---:B----4-:R-:W-:Y:S01]  /*5c70*/  VIADD R2, R115.reuse, UR7 ;  /* 0x0000000773027c36 */ /* 0x050fe20008000000 */
[C---:B------:R-:W-:Y:S01]  /*5c80*/  IADD3 RZ, P1, R115.reuse, R100, RZ ;  /* 0x0000006473ff7210 */ /* 0x040fe20007f3e0ff */
[----:B------:R4:W5:Y:S01]  /*5c90*/  @!P0 LDG.E.U8 R170, desc[UR30][R20.64] ;  /* 0x0000001e14aa8981 */ /* 0x000962000c1e1100 */
[----:B------:R-:W-:-:S02]  /*5ca0*/  IADD3 RZ, P2, R115, UR6, RZ ;  /* 0x0000000673ff7c10 */ /* 0x000fc4000ff5e0ff */
[C---:B------:R-:W-:Y:S01]  /*5cb0*/  IADD3 RZ, P3, R115.reuse, UR7, RZ ;  /* 0x0000000773ff7c10 */ /* 0x040fe2000ff7e0ff */
[C---:B0-----:R-:W-:Y:S01]  /*5cc0*/  IMAD.X R15, R142.reuse, 0x1, R110, P1 ;  /* 0x000000018e0f7824 */ /* 0x041fe200008e066e */
[C---:B-1----:R-:W-:Y:S01]  /*5cd0*/  IADD3.X R13, R142.reuse, UR37, RZ, P2, !PT ;  /* 0x000000258e0d7c10 */ /* 0x042fe200097fe4ff */
[----:B------:R0:W5:Y:S01]  /*5ce0*/  @!P0 LDG.E.U8 R171, desc[UR30][R16.64] ;  /* 0x0000001e10ab8981 */ /* 0x000162000c1e1100 */
[----:B------:R-:W-:Y:S02]  /*5cf0*/  IADD3.X R3, R142, UR38, RZ, P3, !PT ;  /* 0x000000268e037c10 */ /* 0x000fe40009ffe4ff */
[C---:B------:R-:W-:Y:S01]  /*5d00*/  IADD3 RZ, P1, R115.reuse, R94, RZ ;  /* 0x0000005e73ff7210 */ /* 0x040fe20007f3e0ff */
[----:B------:R1:W5:Y:S01]  /*5d10*/  @!P0 LDG.E.U8 R172, desc[UR30][R18.64] ;  /* 0x0000001e12ac8981 */ /* 0x000362000c1e1100 */
[C---:B------:R-:W-:Y:S02]  /*5d20*/  IADD3 RZ, P2, R115.reuse, R96, RZ ;  /* 0x0000006073ff7210 */ /* 0x040fe40007f5e0ff */
[C---:B------:R-:W-:Y:S01]  /*5d30*/  IADD3 RZ, P3, R115.reuse, R98, RZ ;  /* 0x0000006273ff7210 */ /* 0x040fe20007f7e0ff */
[----:B------:R1:W5:Y:S01]  /*5d40*/  @!P0 LDG.E.U8 R181, desc[UR30][R2.64] ;  /* 0x0000001e02b58981 */ /* 0x000362000c1e1100 */
[----:B----4-:R-:W-:Y:S01]  /*5d50*/  PRMT R20, RZ, 0x7610, R20 ;  /* 0x00007610ff147816 */ /* 0x010fe20000000014 */
[C---:B------:R-:W-:Y:S01]  /*5d60*/  VIADD R12, R115.reuse, UR6 ;  /* 0x00000006730c7c36 */ /* 0x040fe20008000000 */
[----:B------:R-:W-:Y:S01]  /*5d70*/  PRMT R21, RZ, 0x7610, R21 ;  /* 0x00007610ff157816 */ /* 0x000fe20000000015 */
[----:B------:R-:W-:-:S02]  /*5d80*/  IMAD.IADD R14, R115, 0x1, R100 ;  /* 0x00000001730e7824 */ /* 0x000fc400078e0264 */
[C---:B0-----:R-:W-:Y:S01]  /*5d90*/  IMAD.IADD R16, R115.reuse, 0x1, R98 ;  /* 0x0000000173107824 */ /* 0x041fe200078e0262 */
[----:B------:R0:W4:Y:S01]  /*5da0*/  @!P0 LDG.E.U8 R182, desc[UR30][R12.64] ;  /* 0x0000001e0cb68981 */ /* 0x000122000c1e1100 */
[C---:B------:R-:W-:Y:S01]  /*5db0*/  IMAD.X R17, R142.reuse, 0x1, R109, P3 ;  /* 0x000000018e117824 */ /* 0x040fe200018e066d */
[C---:B------:R-:W-:Y:S01]  /*5dc0*/  IADD3 RZ, P3, R115.reuse, R92, RZ ;  /* 0x0000005c73ff7210 */ /* 0x040fe20007f7e0ff */
[C---:B-1----:R-:W-:Y:S01]  /*5dd0*/  IMAD.X R19, R142.reuse, 0x1, R108, P2 ;  /* 0x000000018e137824 */ /* 0x042fe200010e066c */
[C---:B------:R-:W-:Y:S01]  /*5de0*/  IADD3 RZ, P2, R115.reuse, R90, RZ ;  /* 0x0000005a73ff7210 */ /* 0x040fe20007f5e0ff */
[----:B------:R-:W-:Y:S01]  /*5df0*/  IMAD.X R3, R142, 0x1, R106, P1 ;  /* 0x000000018e037824 */ /* 0x000fe200008e066a */
[C---:B------:R-:W-:Y:S01]  /*5e00*/  IADD3 RZ, P1, R115.reuse, R88, RZ ;  /* 0x0000005873ff7210 */ /* 0x040fe20007f3e0ff */
[----:B------:R1:W4:Y:S01]  /*5e10*/  @!P0 LDG.E.U8 R20, desc[UR30][R14.64] ;  /* 0x0000001e0e148981 */ /* 0x000322000c1e1100 */
[C---:B------:R-:W-:Y:S02]  /*5e20*/  IMAD.IADD R18, R115.reuse, 0x1, R96 ;  /* 0x0000000173127824 */ /* 0x040fe400078e0260 */
[C---:B------:R-:W-:Y:S01]  /*5e30*/  IMAD.IADD R2, R115.reuse, 0x1, R94 ;  /* 0x0000000173027824 */ /* 0x040fe200078e025e */
[----:B------:R1:W4:Y:S01]  /*5e40*/  @!P0 LDG.E.U8 R21, desc[UR30][R16.64] ;  /* 0x0000001e10158981 */ /* 0x000322000c1e1100 */
[----:B0-----:R-:W-:-:S02]  /*5e50*/  IMAD.IADD R12, R115, 0x1, R92 ;  /* 0x00000001730c7824 */ /* 0x001fc400078e025c */
[C---:B------:R-:W-:Y:S01]  /*5e60*/  IMAD.X R13, R142.reuse, 0x1, R105, P3 ;  /* 0x000000018e0d7824 */ /* 0x040fe200018e0669 */
[C---:B------:R-:W-:Y:S01]  /*5e70*/  IADD3 RZ, P3, R115.reuse, R86, RZ ;  /* 0x0000005673ff7210 */ /* 0x040fe20007f7e0ff */
[----:B------:R0:W4:Y:S01]  /*5e80*/  @!P0 LDG.E.U8 R183, desc[UR30][R18.64] ;  /* 0x0000001e12b78981 */ /* 0x000122000c1e1100 */
[C---:B-1----:R-:W-:Y:S01]  /*5e90*/  IMAD.X R15, R142.reuse, 0x1, R103, P2 ;  /* 0x000000018e0f7824 */ /* 0x042fe200010e0667 */
[C---:B------:R-:W-:Y:S01]  /*5ea0*/  IADD3 RZ, P2, R115.reuse, R84, RZ ;  /* 0x0000005473ff7210 */ /* 0x040fe20007f5e0ff */
[C---:B------:R-:W-:Y:S01]  /*5eb0*/  IMAD.IADD R14, R115.reuse, 0x1, R90 ;  /* 0x00000001730e7824 */ /* 0x040fe200078e025a */
[----:B------:R1:W4:Y:S01]  /*5ec0*/  @!P0 LDG.E.U8 R184, desc[UR30][R2.64] ;  /* 0x0000001e02b88981 */ /* 0x000322000c1e1100 */
[C---:B------:R-:W-:Y:S01]  /*5ed0*/  IMAD.X R17, R142.reuse, 0x1, R101, P1 ;  /* 0x000000018e117824 */ /* 0x040fe200008e0665 */
[C---:B------:R-:W-:Y:S01]  /*5ee0*/  IADD3 RZ, P1, R115.reuse, R82, RZ ;  /* 0x0000005273ff7210 */ /* 0x040fe20007f3e0ff */
[C---:B------:R-:W-:Y:S01]  /*5ef0*/  IMAD.IADD R16, R115.reuse, 0x1, R88 ;  /* 0x0000000173107824 */ /* 0x040fe200078e0258 */
[----:B------:R-:W-:Y:S01]  /*5f00*/  PRMT R186, RZ, 0x7610, R186 ;  /* 0x00007610ffba7816 */ /* 0x000fe200000000ba */
[----:B------:R1:W4:Y:S01]  /*5f10*/  @!P0 LDG.E.U8 R185, desc[UR30][R12.64] ;  /* 0x0000001e0cb98981 */ /* 0x000322000c1e1100 */
[----:B------:R-:W-:Y:S01]  /*5f20*/  PRMT R187, RZ, 0x7610, R187 ;  /* 0x00007610ffbb7816 */ /* 0x000fe200000000bb */
[C---:B0-----:R-:W-:Y:S01]  /*5f30*/  IMAD.X R19, R142.reuse, 0x1, R97, P2 ;  /* 0x000000018e137824 */ /* 0x041fe200010e0661 */
[----:B------:R-:W-:Y:S01]  /*5f40*/  PRMT R198, RZ, 0x7610, R198 ;  /* 0x00007610ffc67816 */ /* 0x000fe200000000c6 */
[C---:B-1----:R-:W-:Y:S01]  /*5f50*/  IMAD.IADD R2, R115.reuse, 0x1, R86 ;  /* 0x0000000173027824 */ /* 0x042fe200078e0256 */
[C---:B------:R-:W-:Y:S01]  /*5f60*/  IADD3 RZ, P2, R115.reuse, R78, RZ ;  /* 0x0000004e73ff7210 */ /* 0x040fe20007f5e0ff */
[C---:B------:R-:W-:Y:S01]  /*5f70*/  IMAD.X R3, R142.reuse, 0x1, R99, P3 ;  /* 0x000000018e037824 */ /* 0x040fe200018e0663 */
[C---:B------:R-:W-:Y:S01]  /*5f80*/  IADD3 RZ, P3, R115.reuse, R80, RZ ;  /* 0x0000005073ff7210 */ /* 0x040fe20007f7e0ff */
[----:B------:R0:W4:Y:S01]  /*5f90*/  @!P0 LDG.E.U8 R186, desc[UR30][R14.64] ;  /* 0x0000001e0eba8981 */ /* 0x000122000c1e1100 */
[----:B------:R-:W-:Y:S01]  /*5fa0*/  IMAD.X R13, R142, 0x1, R95, P1 ;  /* 0x000000018e0d7824 */ /* 0x000fe200008e065f */
[C---:B------:R-:W-:Y:S01]  /*5fb0*/  IADD3 RZ, P1, R115.reuse, R76, RZ ;  /* 0x0000004c73ff7210 */ /* 0x040fe20007f3e0ff */
[C---:B------:R-:W-:Y:S01]  /*5fc0*/  IMAD.IADD R18, R115.reuse, 0x1, R84 ;  /* 0x0000000173127824 */ /* 0x040fe200078e0254 */
[----:B------:R1:W4:Y:S01]  /*5fd0*/  @!P0 LDG.E.U8 R187, desc[UR30][R16.64] ;  /* 0x0000001e10bb8981 */ /* 0x000322000c1e1100 */
[----:B------:R-:W-:Y:S01]  /*5fe0*/  PRMT R197, RZ, 0x7610, R197 ;  /* 0x00007610ffc57816 */ /* 0x000fe200000000c5 */
[C---:B------:R-:W-:Y:S01]  /*5ff0*/  IMAD.IADD R12, R115.reuse, 0x1, R82 ;  /* 0x00000001730c7824 */ /* 0x040fe200078e0252 */
[----:B------:R-:W-:Y:S01]  /*6000*/  PRMT R196, RZ, 0x7610, R196 ;  /* 0x00007610ffc47816 */ /* 0x000fe200000000c4 */
[----:B------:R1:W4:Y:S01]  /*6010*/  @!P0 LDG.E.U8 R198, desc[UR30][R2.64] ;  /* 0x0000001e02c68981 */ /* 0x000322000c1e1100 */
[----:B------:R-:W-:Y:S01]  /*6020*/  PRMT R201, RZ, 0x7610, R201 ;  /* 0x00007610ffc97816 */ /* 0x000fe200000000c9 */
[----:B0-----:R-:W-:-:S02]  /*6030*/  IMAD.IADD R14, R115, 0x1, R80 ;  /* 0x00000001730e7824 */ /* 0x001fc400078e0250 */
[C---:B------:R-:W-:Y:S01]  /*6040*/  IMAD.X R15, R142.reuse, 0x1, R93, P3 ;  /* 0x000000018e0f7824 */ /* 0x040fe200018e065d */
[C---:B------:R-:W-:Y:S01]  /*6050*/  IADD3 RZ, P3, R115.reuse, R74, RZ ;  /* 0x0000004a73ff7210 */ /* 0x040fe20007f7e0ff */
[C---:B-1----:R-:W-:Y:S01]  /*6060*/  IMAD.X R17, R142.reuse, 0x1, R91, P2 ;  /* 0x000000018e117824 */ /* 0x042fe200010e065b */
[C---:B------:R-:W-:Y:S01]  /*6070*/  IADD3 RZ, P2, R115.reuse, R72, RZ ;  /* 0x0000004873ff7210 */ /* 0x040fe20007f5e0ff */
[----:B------:R0:W4:Y:S01]  /*6080*/  @!P0 LDG.E.U8 R197, desc[UR30][R18.64] ;  /* 0x0000001e12c58981 */ /* 0x000122000c1e1100 */
[----:B------:R-:W-:Y:S01]  /*6090*/  IMAD.X R3, R142, 0x1, R89, P1 ;  /* 0x000000018e037824 */ /* 0x000fe200008e0659 */
[C---:B------:R-:W-:Y:S02]  /*60a0*/  IADD3 RZ, P1, R115.reuse, R70, RZ ;  /* 0x0000004673ff7210 */ /* 0x040fe40007f3e0ff */
[----:B------:R1:W4:Y:S01]  /*60b0*/  @!P0 LDG.E.U8 R196, desc[UR30][R12.64] ;  /* 0x0000001e0cc48981 */ /* 0x000322000c1e1100 */
[----:B------:R-:W-:Y:S01]  /*60c0*/  PRMT R200, RZ, 0x7610, R200 ;  /* 0x00007610ffc87816 */ /* 0x000fe200000000c8 */
[C---:B------:R-:W-:Y:S01]  /*60d0*/  IMAD.IADD R16, R115.reuse, 0x1, R78 ;  /* 0x0000000173107824 */ /* 0x040fe200078e024e */
[----:B------:R-:W-:Y:S01]  /*60e0*/  PRMT R199, RZ, 0x7610, R199 ;  /* 0x00007610ffc77816 */ /* 0x000fe200000000c7 */
[----:B------:R1:W4:Y:S01]  /*60f0*/  @!P0 LDG.E.U8 R201, desc[UR30][R14.64] ;  /* 0x0000001e0ec98981 */ /* 0x000322000c1e1100 */
[----:B------:R-:W-:Y:S01]  /*6100*/  PRMT R204, RZ, 0x7610, R204 ;  /* 0x00007610ffcc7816 */ /* 0x000fe200000000cc */
[----:B------:R-:W-:-:S02]  /*6110*/  IMAD.IADD R2, R115, 0x1, R76 ;  /* 0x0000000173027824 */ /* 0x000fc400078e024c */
[C---:B0-----:R-:W-:Y:S01]  /*6120*/  IMAD.X R19, R142.reuse, 0x1, R85, P2 ;  /* 0x000000018e137824 */ /* 0x041fe200010e0655 */
[C---:B------:R-:W-:Y:S01]  /*6130*/  IADD3 RZ, P2, R115.reuse, R66, RZ ;  /* 0x0000004273ff7210 */ /* 0x040fe20007f5e0ff */
[C---:B-1----:R-:W-:Y:S01]  /*6140*/  IMAD.IADD R12, R115.reuse, 0x1, R74 ;  /* 0x00000001730c7824 */ /* 0x042fe200078e024a */
[----:B------:R0:W4:Y:S01]  /*6150*/  @!P0 LDG.E.U8 R200, desc[UR30][R16.64] ;  /* 0x0000001e10c88981 */ /* 0x000122000c1e1100 */
[C---:B------:R-:W-:Y:S01]  /*6160*/  IMAD.X R13, R142.reuse, 0x1, R87, P3 ;  /* 0x000000018e0d7824 */ /* 0x040fe200018e0657 */
[C---:B------:R-:W-:Y:S01]  /*6170*/  IADD3 RZ, P3, R115.reuse, R68, RZ ;  /* 0x0000004473ff7210 */ /* 0x040fe20007f7e0ff */
[----:B------:R-:W-:Y:S01]  /*6180*/  IMAD.X R15, R142, 0x1, R83, P1 ;  /* 0x000000018e0f7824 */ /* 0x000fe200008e0653 */
[C---:B------:R-:W-:Y:S01]  /*6190*/  IADD3 RZ, P1, R115.reuse, R64, RZ ;  /* 0x0000004073ff7210 */ /* 0x040fe20007f3e0ff */
        /* <DEDUP_REMOVED lines=83> */
[----:B------:R-:W-:Y:S01]  /*66d0*/  PRMT R239, RZ, 0x7610, R239 ;  /* 0x00007610ffef7816 */ /* 0x000fe200000000ef */
[C---:B------:R-:W-:Y:S01]  /*66e0*/  IMAD.X R3, R142.reuse, 0x1, R59, P3 ;  /* 0x000000018e037824 */ /* 0x040fe200018e063b */
[C---:B------:R-:W-:Y:S01]  /*66f0*/  IADD3 RZ, P3, R115.reuse, R60, RZ ;  /* 0x0000003c73ff7210 */ /* 0x040fe20007f7e0ff */
[C---:B-1----:R-:W-:Y:S01]  /*6700*/  IMAD.X R13, R142.reuse, 0x1, R45, P2 ;  /* 0x000000018e0d7824 */ /* 0x042fe200010e062d */
[C---:B------:R-:W-:Y:S01]  /*6710*/  IADD3 RZ, P2, R115.reuse, R44, RZ ;  /* 0x0000002c73ff7210 */ /* 0x040fe20007f5e0ff */
[----:B------:R-:W-:Y:S01]  /*6720*/  IMAD.X R17, R142, 0x1, R43, P1 ;  /* 0x000000018e117824 */ /* 0x000fe200008e062b */
[C---:B------:R-:W-:Y:S01]  /*6730*/  IADD3 RZ, P1, R115.reuse, R31, RZ ;  /* 0x0000001f73ff7210 */ /* 0x040fe20007f3e0ff */
[C---:B------:R-:W-:Y:S01]  /*6740*/  IMAD.IADD R12, R115.reuse, 0x1, R36 ;  /* 0x00000001730c7824 */ /* 0x040fe200078e0224 */
[----:B------:R-:W-:Y:S01]  /*6750*/  PRMT R238, RZ, 0x7610, R238 ;  /* 0x00007610ffee7816 */ /* 0x000fe200000000ee */
[----:B------:R0:W4:Y:S01]  /*6760*/  @!P0 LDG.E.U8 R234, desc[UR30][R14.64] ;  /* 0x0000001e0eea8981 */ /* 0x000122000c1e1100 */
[----:B------:R-:W-:Y:S01]  /*6770*/  IMAD.IADD R16, R115, 0x1, R35 ;  /* 0x0000000173107824 */ /* 0x000fe200078e0223 */
[----:B------:R-:W-:-:S02]  /*6780*/  PRMT R248, RZ, 0x7610, R248 ;  /* 0x00007610fff87816 */ /* 0x000fc400000000f8 */
[----:B------:R1:W4:Y:S01]  /*6790*/  @!P0 LDG.E.U8 R235, desc[UR30][R18.64] ;  /* 0x0000001e12eb8981 */ /* 0x000322000c1e1100 */
[----:B------:R-:W-:Y:S02]  /*67a0*/  PRMT R247, RZ, 0x7610, R247 ;  /* 0x00007610fff77816 */ /* 0x000fe400000000f7 */
[----:B------:R-:W-:Y:S01]  /*67b0*/  PRMT R246, RZ, 0x7610, R246 ;  /* 0x00007610fff67816 */ /* 0x000fe200000000f6 */
[----:B------:R2:W4:Y:S01]  /*67c0*/  @!P0 LDG.E.U8 R237, desc[UR30][R2.64] ;  /* 0x0000001e02ed8981 */ /* 0x000522000c1e1100 */
[C---:B0-----:R-:W-:Y:S02]  /*67d0*/  IMAD.IADD R14, R115.reuse, 0x1, R60 ;  /* 0x00000001730e7824 */ /* 0x041fe400078e023c */
[C---:B------:R-:W-:Y:S01]  /*67e0*/  IMAD.X R15, R142.reuse, 0x1, R73, P3 ;  /* 0x000000018e0f7824 */ /* 0x040fe200018e0649 */
[----:B------:R0:W4:Y:S01]  /*67f0*/  @!P0 LDG.E.U8 R239, desc[UR30][R12.64] ;  /* 0x0000001e0cef8981 */ /* 0x000122000c1e1100 */
[C---:B-1----:R-:W-:Y:S02]  /*6800*/  IMAD.IADD R18, R115.reuse, 0x1, R44 ;  /* 0x0000000173127824 */ /* 0x042fe400078e022c */
[----:B------:R-:W-:Y:S01]  /*6810*/  IMAD.X R19, R142, 0x1, R57, P2 ;  /* 0x000000018e137824 */ /* 0x000fe200010e0639 */
[----:B------:R1:W4:Y:S01]  /*6820*/  @!P0 LDG.E.U8 R238, desc[UR30][R16.64] ;  /* 0x0000001e10ee8981 */ /* 0x000322000c1e1100 */
[----:B--2---:R-:W-:-:S02]  /*6830*/  IMAD.IADD R2, R115, 0x1, R31 ;  /* 0x0000000173027824 */ /* 0x004fc400078e021f */
[----:B------:R-:W-:Y:S01]  /*6840*/  IMAD.X R3, R142, 0x1, R41, P1 ;  /* 0x000000018e037824 */ /* 0x000fe200008e0629 */
[----:B------:R-:W2:Y:S04]  /*6850*/  @!P0 LDG.E.U8 R248, desc[UR30][R14.64] ;  /* 0x0000001e0ef88981 */ /* 0x000ea8000c1e1100 */
[----:B------:R-:W2:Y:S04]  /*6860*/  @!P0 LDG.E.U8 R247, desc[UR30][R18.64] ;  /* 0x0000001e12f78981 */ /* 0x000ea8000c1e1100 */
[----:B------:R3:W2:Y:S01]  /*6870*/  @!P0 LDG.E.U8 R246, desc[UR30][R2.64] ;  /* 0x0000001e02f68981 */ /* 0x0006a2000c1e1100 */
[----:B0-----:R-:W0:Y:S01]  /*6880*/  S2R R12, SR_TID.X ;  /* 0x00000000000c7919 */ /* 0x001e220000002100 */
[--C-:B------:R-:W-:Y:S01]  /*6890*/  SHF.R.U32.HI R13, RZ, 0x2, R117.reuse ;  /* 0x00000002ff0d7819 */ /* 0x100fe20000011675 */
[----:B-1----:R-:W-:Y:S01]  /*68a0*/  IMAD.SHL.U32 R16, R117, 0x40, RZ ;  /* 0x0000004075107824 */ /* 0x002fe200078e00ff */
[----:B------:R-:W-:-:S02]  /*68b0*/  SHF.R.S32.HI R117, RZ, 0x1, R117 ;  /* 0x00000001ff757819 */ /* 0x000fc40000011475 */
[----:B------:R-:W-:Y:S02]  /*68c0*/  SGXT.U32 R13, R13, 0x3 ;  /* 0x000000030d0d781a */ /* 0x000fe40000000000 */
[----:B---3--:R-:W-:Y:S02]  /*68d0*/  SGXT R2, R117, 0x1 ;  /* 0x000000017502781a */ /* 0x008fe40000000200 */
[----:B------:R-:W-:-:S04]  /*68e0*/  LOP3.LUT R13, R13, 0x40, R16, 0xf8, !PT ;  /* 0x000000400d0d7812 */ /* 0x000fc800078ef810 */
[----:B------:R-:W-:-:S04]  /*68f0*/  LOP3.LUT R13, R13, 0x88, R2, 0xf8, !PT ;  /* 0x000000880d0d7812 */ /* 0x000fc800078ef802 */
[----:B------:R-:W-:Y:S01]  /*6900*/  LOP3.LUT R15, R13, 0x8, RZ, 0x3c, !PT ;  /* 0x000000080d0f7812 */ /* 0x000fe200078e3cff */
[----:B------:R-:W-:Y:S04]  /*6910*/  LDS.U8 R245, [R13+UR33] ;  /* 0x000000210df57984 */ /* 0x000fe80008000000 */
[----:B------:R-:W-:Y:S04]  /*6920*/  LDS.U8 R244, [R13+UR33+0x10] ;  /* 0x000010210df47984 */ /* 0x000fe80008000000 */
[----:B------:R-:W-:Y:S04]  /*6930*/  LDS.U8 R232, [R13+UR33+0x20] ;  /* 0x000020210de87984 */ /* 0x000fe80008000000 */
[----:B------:R-:W-:Y:S01]  /*6940*/  LDS.U8 R233, [R13+UR33+0x30] ;  /* 0x000030210de97984 */ /* 0x000fe20008000000 */
[C---:B0-----:R-:W-:Y:S01]  /*6950*/  LOP3.LUT R16, R12.reuse, 0x7, RZ, 0xc0, !PT ;  /* 0x000000070c107812 */ /* 0x041fe200078ec0ff */
[----:B------:R-:W-:-:S02]  /*6960*/  IMAD.SHL.U32 R14, R12, 0x2, RZ ;  /* 0x000000020c0e7824 */ /* 0x000fc400078e00ff */
[----:B------:R-:W-:Y:S02]  /*6970*/  LDS.U8 R243, [R13+UR33+0x100] ;  /* 0x000100210df37984 */ /* 0x000fe40008000000 */
[----:B------:R-:W-:Y:S02]  /*6980*/  IMAD.SHL.U32 R3, R16, 0x10, RZ ;  /* 0x0000001010037824 */ /* 0x000fe400078e00ff */
[----:B------:R-:W-:Y:S03]  /*6990*/  LDS.U8 R242, [R13+UR33+0x110] ;  /* 0x000110210df27984 */ /* 0x000fe60008000000 */
[----:B------:R-:W-:Y:S01]  /*69a0*/  LOP3.LUT R14, R3, 0x30, R14, 0x78, !PT ;  /* 0x00000030030e7812 */ /* 0x000fe200078e780e */
[----:B------:R-:W-:Y:S04]  /*69b0*/  LDS.U8 R226, [R13+UR33+0x120] ;  /* 0x000120210de27984 */ /* 0x000fe80008000000 */
        /* <DEDUP_REMOVED lines=24> */
[----:B------:R0:W-:Y:S04]  /*6b40*/  LDS.U8 R144, [R13+UR33+0x730] ;  /* 0x000730210d907984 */ /* 0x0001e80008000000 */
[----:B------:R-:W-:Y:S04]  /*6b50*/  LDS.U8 R241, [R15+UR33] ;  /* 0x000000210ff17984 */ /* 0x000fe80008000000 */
[----:B------:R-:W-:Y:S04]  /*6b60*/  LDS.U8 R240, [R15+UR33+0x10] ;  /* 0x000010210ff07984 */ /* 0x000fe80008000000 */
[----:B------:R-:W-:Y:S04]  /*6b70*/  LDS.U8 R228, [R15+UR33+0x20] ;  /* 0x000020210fe47984 */ /* 0x000fe80008000000 */
[----:B------:R-:W-:Y:S04]  /*6b80*/  LDS.U8 R229, [R15+UR33+0x30] ;  /* 0x000030210fe57984 */ /* 0x000fe80008000000 */
[----:B------:R-:W-:Y:S04]  /*6b90*/  LDS.U8 R3, [R15+UR33+0x100] ;  /* 0x000100210f037984 */ /* 0x000fe80008000000 */
[----:B------:R-:W1:Y:S04]  /*6ba0*/  LDS.U8 R2, [R15+UR33+0x110] ;  /* 0x000110210f027984 */ /* 0x000e680008000000 */
        /* <DEDUP_REMOVED lines=25> */
[----:B------:R-:W-:Y:S01]  /*6d40*/  LDS.U8 R148, [R15+UR33+0x730] ;  /* 0x000730210f947984 */ /* 0x000fe20008000000 */
[----:B------:R-:W-:Y:S01]  /*6d50*/  BAR.SYNC.DEFER_BLOCKING 0x0 ;  /* 0x0000000000007b1d */ /* 0x000fe20000010000 */
[----:B------:R-:W-:-:S05]  /*6d60*/  IMAD.SHL.U32 R17, R12, 0x20, RZ ;  /* 0x000000200c117824 */ /* 0x000fca00078e00ff */
[----:B------:R-:W-:-:S05]  /*6d70*/  LOP3.LUT R17, R17, 0xc00, RZ, 0xc0, !PT ;  /* 0x00000c0011117812 */ /* 0x000fca00078ec0ff */
[----:B------:R-:W-:Y:S01]  /*6d80*/  IMAD R17, R16, 0x80, R17 ;  /* 0x0000008010117824 */ /* 0x000fe200078e0211 */
[----:B------:R-:W-:-:S03]  /*6d90*/  LOP3.LUT R16, R137, 0x20, RZ, 0x3c, !PT ;  /* 0x0000002089107812 */ /* 0x000fc600078e3cff */
[----:B------:R-:W-:Y:S01]  /*6da0*/  IMAD.IADD R202, R17, 0x1, R14 ;  /* 0x0000000111ca7824 */ /* 0x000fe200078e020e */
[C---:B------:R-:W-:Y:S01]  /*6db0*/  LOP3.LUT R14, R137.reuse, 0x10, RZ, 0x3c, !PT ;  /* 0x00000010890e7812 */ /* 0x040fe200078e3cff */
[----:B------:R-:W3:Y:S01]  /*6dc0*/  S2UR UR35, SR_CgaCtaId ;  /* 0x00000000002379c3 */ /* 0x000ee20000008800 */
[C---:B0-----:R-:W-:Y:S02]  /*6dd0*/  LOP3.LUT R13, R137.reuse, 0x30, RZ, 0x3c, !PT ;  /* 0x00000030890d7812 */ /* 0x041fe400078e3cff */
[----:B------:R-:W-:Y:S01]  /*6de0*/  LOP3.LUT R12, R12, 0x7f, RZ, 0xc0, !PT ;  /* 0x0000007f0c0c7812 */ /* 0x000fe200078ec0ff */
[----:B------:R-:W-:Y:S04]  /*6df0*/  STS.U8 [R137+UR33], R22 ;  /* 0x0000001689007988 */ /* 0x000fe80008000021 */
[----:B------:R0:W-:Y:S04]  /*6e00*/  STS.U8 [R137+UR33+0x400], R23 ;  /* 0x0004001789007988 */ /* 0x0001e80008000021 */
[----:B-----5:R-:W-:Y:S04]  /*6e10*/  STS.U8 [R137+UR33+0x800], R158 ;  /* 0x0008009e89007988 */ /* 0x020fe80008000021 */
[----:B------:R-:W-:Y:S04]  /*6e20*/  STS.U8 [R137+UR33+0xc00], R170 ;  /* 0x000c00aa89007988 */ /* 0x000fe80008000021 */
[----:B----4-:R-:W-:Y:S04]  /*6e30*/  STS.U8 [R137+UR33+0x1000], R186 ;  /* 0x001000ba89007988 */ /* 0x010fe80008000021 */
[----:B------:R-:W-:Y:S04]  /*6e40*/  STS.U8 [R137+UR33+0x1400], R204 ;  /* 0x001400cc89007988 */ /* 0x000fe80008000021 */
[----:B------:R-:W-:Y:S04]  /*6e50*/  STS.U8 [R137+UR33+0x1800], R216 ;  /* 0x001800d889007988 */ /* 0x000fe80008000021 */
[----:B------:R-:W-:Y:S01]  /*6e60*/  STS.U8 [R137+UR33+0x1c00], R220 ;  /* 0x001c00dc89007988 */ /* 0x000fe20008000021 */
[----:B------:R-:W-:-:S03]  /*6e70*/  LOP3.LUT R18, R137, 0x60, RZ, 0x3c, !PT ;  /* 0x0000006089127812 */ /* 0x000fc600078e3cff */
[----:B------:R-:W-:Y:S04]  /*6e80*/  STS.U8 [R14+UR33+0x80], R25 ;  /* 0x000080190e007988 */ /* 0x000fe80008000021 */
[----:B------:R-:W-:Y:S04]  /*6e90*/  STS.U8 [R14+UR33+0x480], R24 ;  /* 0x000480180e007988 */ /* 0x000fe80008000021 */
[----:B------:R-:W-:Y:S04]  /*6ea0*/  STS.U8 [R14+UR33+0x880], R157 ;  /* 0x0008809d0e007988 */ /* 0x000fe80008000021 */
[----:B------:R-:W-:Y:S04]  /*6eb0*/  STS.U8 [R14+UR33+0xc80], R181 ;  /* 0x000c80b50e007988 */ /* 0x000fe80008000021 */
[----:B------:R-:W-:Y:S04]  /*6ec0*/  STS.U8 [R14+UR33+0x1080], R187 ;  /* 0x001080bb0e007988 */ /* 0x000fe80008000021 */
[----:B------:R-:W-:Y:S04]  /*6ed0*/  STS.U8 [R14+UR33+0x1480], R203 ;  /* 0x001480cb0e007988 */ /* 0x000fe80008000021 */
[----:B------:R-:W-:Y:S04]  /*6ee0*/  STS.U8 [R14+UR33+0x1880], R215 ;  /* 0x001880d70e007988 */ /* 0x000fe80008000021 */
[----:B------:R4:W-:Y:S01]  /*6ef0*/  STS.U8 [R14+UR33+0x1c80], R224 ;  /* 0x001c80e00e007988 */ /* 0x0009e20008000021 */
[----:B0-----:R-:W-:-:S03]  /*6f00*/  LOP3.LUT R23, R12, 0x70, RZ, 0x3c, !PT ;  /* 0x000000700c177812 */ /* 0x001fc600078e3cff */
[----:B------:R-:W-:Y:S04]  /*6f10*/  STS.U8 [R16+UR33+0x100], R153 ;  /* 0x0001009910007988 */ /* 0x000fe80008000021 */
[----:B------:R-:W-:Y:S01]  /*6f20*/  STS.U8 [R16+UR33+0x500], R151 ;  /* 0x0005009710007988 */ /* 0x000fe20008000021 */
[----:B----4-:R-:W-:-:S03]  /*6f30*/  LOP3.LUT R14, R137, 0x40, RZ, 0x3c, !PT ;  /* 0x00000040890e7812 */ /* 0x010fc600078e3cff */
[----:B------:R-:W-:Y:S04]  /*6f40*/  STS.U8 [R16+UR33+0x900], R155 ;  /* 0x0009009b10007988 */ /* 0x000fe80008000021 */
[----:B------:R-:W-:Y:S04]  /*6f50*/  STS.U8 [R16+UR33+0xd00], R182 ;  /* 0x000d00b610007988 */ /* 0x000fe80008000021 */
[----:B------:R-:W-:Y:S04]  /*6f60*/  STS.U8 [R16+UR33+0x1100], R198 ;  /* 0x001100c610007988 */ /* 0x000fe80008000021 */
[----:B------:R-:W-:Y:S04]  /*6f70*/  STS.U8 [R16+UR33+0x1500], R205 ;  /* 0x001500cd10007988 */ /* 0x000fe80008000021 */
[----:B------:R-:W-:Y:S04]  /*6f80*/  STS.U8 [R16+UR33+0x1900], R221 ;  /* 0x001900dd10007988 */ /* 0x000fe80008000021 */
[----:B------:R0:W-:Y:S04]  /*6f90*/  STS.U8 [R16+UR33+0x1d00], R225 ;  /* 0x001d00e110007988 */ /* 0x0001e80008000021 */
[----:B------:R-:W-:Y:S01]  /*6fa0*/  STS.U8 [R13+UR33+0x180], R149 ;  /* 0x000180950d007988 */ /* 0x000fe20008000021 */
[----:B0-----:R-:W-:-:S03]  /*6fb0*/  LOP3.LUT R16, R137, 0x50, RZ, 0x3c, !PT ;  /* 0x0000005089107812 */ /* 0x001fc600078e3cff */
        /* <DEDUP_REMOVED lines=36> */
[----:B--2---:R-:W-:Y:S04]  /*7200*/  STS.U8 [R23+UR33+0x1780], R248 ;  /* 0x001780f817007988 */ /* 0x004fe80008000021 */
[----:B------:R-:W-:Y:S04]  /*7210*/  STS.U8 [R23+UR33+0x1b80], R247 ;  /* 0x001b80f717007988 */ /* 0x000fe80008000021 */
[----:B------:R2:W-:Y:S01]  /*7220*/  STS.U8 [R23+UR33+0x1f80], R246 ;  /* 0x001f80f617007988 */ /* 0x0005e20008000021 */
[----:B------:R-:W-:-:S02]  /*7230*/  UMOV UR34, 0x400 ;  /* 0x0000040000227882 */ /* 0x000fc40000000000 */
[----:B---3--:R-:W-:Y:S01]  /*7240*/  ULEA UR34, UR35, UR34, 0x18 ;  /* 0x0000002223227291 */ /* 0x008fe2000f8ec03f */
[----:B------:R-:W-:Y:S08]  /*7250*/  BAR.SYNC.DEFER_BLOCKING 0x0 ;  /* 0x0000000000007b1d */ /* 0x000ff00000010000 */
[----:B------:R-:W3:Y:S04]  /*7260*/  LDSM.16.M88.4 R16, [R202+UR34] ;  /* 0x00000022ca10783b */ /* 0x000ee80008000200 */
[----:B------:R-:W5:Y:S01]  /*7270*/  LDSM.16.M88.4 R12, [R202+UR34+0x1000] ;  /* 0x00100022ca0c783b */ /* 0x000f620008000200 */
[----:B-1----:R-:W-:-:S02]  /*7280*/  IMAD R2, R2, 0x100, R3 ;  /* 0x0000010002027824 */ /* 0x002fc400078e0203 */
[----:B0-----:R-:W-:Y:S02]  /*7290*/  IMAD R20, R244, 0x100, R245 ;  /* 0x00000100f4147824 */ /* 0x001fe400078e02f5 */
[----:B------:R-:W-:Y:S02]  /*72a0*/  IMAD R22, R242, 0x100, R243 ;  /* 0x00000100f2167824 */ /* 0x000fe400078e02f3 */
[----:B----4-:R-:W-:Y:S01]  /*72b0*/  IMAD R21, R240, 0x100, R241 ;  /* 0x00000100f0157824 */ /* 0x010fe200078e02f1 */
[----:B--2---:R-:W-:Y:S02]  /*72c0*/  F2FP.F16.E4M3.UNPACK_B R23, R2 ;  /* 0x00000002ff17723e */ /* 0x004fe400020006ff */
[----:B------:R-:W-:Y:S02]  /*72d0*/  F2FP.F16.E4M3.UNPACK_B R20, R20 ;  /* 0x00000014ff14723e */ /* 0x000fe400020006ff */
[----:B------:R-:W-:Y:S02]  /*72e0*/  F2FP.F16.E4M3.UNPACK_B R22, R22 ;  /* 0x00000016ff16723e */ /* 0x000fe400020006ff */
[----:B------:R-:W-:Y:S01]  /*72f0*/  F2FP.F16.E4M3.UNPACK_B R21, R21 ;  /* 0x00000015ff15723e */ /* 0x000fe200020006ff */
[----:B------:R-:W-:Y:S01]  /*7300*/  IMAD R232, R233, 0x100, R232 ;  /* 0x00000100e9e87824 */ /* 0x000fe200078e02e8 */
[----:B---3--:R-:W-:-:S02]  /*7310*/  F2FP.F16.E4M3.UNPACK_B R2, R16 ;  /* 0x00000010ff02723e */ /* 0x008fc400020006ff */
[----:B------:R-:W-:Y:S02]  /*7320*/  F2FP.F16.E4M3.UNPACK_B R3, R17 ;  /* 0x00000011ff03723e */ /* 0x000fe400020006ff */
[----:B-----5:R-:W-:Y:S02]  /*7330*/  F2FP.F16.E4M3.UNPACK_B R24, R12 ;  /* 0x0000000cff18723e */ /* 0x020fe400020006ff */
[----:B------:R-:W-:-:S03]  /*7340*/  F2FP.F16.E4M3.UNPACK_B R25, R13 ;  /* 0x0000000dff19723e */ /* 0x000fc600020006ff */
[C---:B------:R-:W-:Y:S06]  /*7350*/  HMMA.16816.F32 R4, R20.reuse, R2, R4 ;  /* 0x000000021404723c */ /* 0x040fec0000001804 */
[----:B------:R-:W-:Y:S01]  /*7360*/  HMMA.16816.F32 R24, R20, R24, R8 ;  /* 0x000000181418723c */ /* 0x000fe20000001808 */
[----:B------:R-:W-:-:S06]  /*7370*/  F2FP.F16.E4M3.UNPACK_B R16, R16.H1 ;  /* 0x00000010ff10723e */ /* 0x000fcc00030006ff */
[----:B------:R-:W-:Y:S02]  /*7380*/  IMAD R10, R227, 0x100, R226 ;  /* 0x00000100e30a7824 */ /* 0x000fe400078e02e2 */
[----:B------:R-:W-:Y:S02]  /*7390*/  IMAD R9, R229, 0x100, R228 ;  /* 0x00000100e5097824 */ /* 0x000fe400078e02e4 */
[----:B------:R-:W-:Y:S01]  /*73a0*/  IMAD R11, R231, 0x100, R230 ;  /* 0x00000100e70b7824 */ /* 0x000fe200078e02e6 */
[----:B------:R-:W-:Y:S02]  /*73b0*/  F2FP.F16.E4M3.UNPACK_B R8, R232 ;  /* 0x000000e8ff08723e */ /* 0x000fe400020006ff */
[----:B------:R-:W-:Y:S02]  /*73c0*/  F2FP.F16.E4M3.UNPACK_B R10, R10 ;  /* 0x0000000aff0a723e */ /* 0x000fe400020006ff */
[----:B------:R-:W-:Y:S02]  /*73d0*/  F2FP.F16.E4M3.UNPACK_B R9, R9 ;  /* 0x00000009ff09723e */ /* 0x000fe400020006ff */
[----:B------:R-:W-:-:S02]  /*73e0*/  F2FP.F16.E4M3.UNPACK_B R11, R11 ;  /* 0x0000000bff0b723e */ /* 0x000fc400020006ff */
[----:B------:R-:W-:Y:S02]  /*73f0*/  F2FP.F16.E4M3.UNPACK_B R17, R17.H1 ;  /* 0x00000011ff11723e */ /* 0x000fe400030006ff */
[----:B------:R-:W-:Y:S02]  /*7400*/  F2FP.F16.E4M3.UNPACK_B R12, R12.H1 ;  /* 0x0000000cff0c723e */ /* 0x000fe400030006ff */
[----:B------:R-:W-:-:S03]  /*7410*/  F2FP.F16.E4M3.UNPACK_B R13, R13.H1 ;  /* 0x0000000dff0d723e */ /* 0x000fc600030006ff */
[C---:B------:R-:W-:Y:S06]  /*7420*/  HMMA.16816.F32 R4, R8.reuse, R16, R4 ;  /* 0x000000100804723c */ /* 0x040fec0000001804 */
[----:B------:R-:W-:Y:S01]  /*7430*/  HMMA.16816.F32 R24, R8, R12, R24 ;  /* 0x0000000c0818723c */ /* 0x000fe20000001818 */
[----:B------:R-:W-:Y:S01]  /*7440*/  IMAD R218, R219, 0x100, R218 ;  /* 0x00000100dbda7824 */ /* 0x000fe200078e02da */
[----:B------:R-:W-:-:S05]  /*7450*/  F2FP.F16.E4M3.UNPACK_B R20, R18 ;  /* 0x00000012ff14723e */ /* 0x000fca00020006ff */
[----:B------:R-:W-:Y:S02]  /*7460*/  IMAD R10, R210, 0x100, R209 ;  /* 0x00000100d20a7824 */ /* 0x000fe400078e02d1 */
[----:B------:R-:W-:Y:S02]  /*7470*/  IMAD R9, R212, 0x100, R211 ;  /* 0x00000100d4097824 */ /* 0x000fe400078e02d3 */
[----:B------:R-:W-:Y:S01]  /*7480*/  IMAD R11, R214, 0x100, R213 ;  /* 0x00000100d60b7824 */ /* 0x000fe200078e02d5 */
[----:B------:R-:W-:Y:S02]  /*7490*/  F2FP.F16.E4M3.UNPACK_B R8, R218 ;  /* 0x000000daff08723e */ /* 0x000fe400020006ff */
[----:B------:R-:W-:Y:S02]  /*74a0*/  F2FP.F16.E4M3.UNPACK_B R10, R10 ;  /* 0x0000000aff0a723e */ /* 0x000fe400020006ff */
[----:B------:R-:W-:Y:S02]  /*74b0*/  F2FP.F16.E4M3.UNPACK_B R9, R9 ;  /* 0x00000009ff09723e */ /* 0x000fe400020006ff */
[----:B------:R-:W-:-:S02]  /*74c0*/  F2FP.F16.E4M3.UNPACK_B R11, R11 ;  /* 0x0000000bff0b723e */ /* 0x000fc400020006ff */
[----:B------:R-:W-:Y:S02]  /*74d0*/  F2FP.F16.E4M3.UNPACK_B R21, R19 ;  /* 0x00000013ff15723e */ /* 0x000fe400020006ff */
[----:B------:R-:W-:Y:S02]  /*74e0*/  F2FP.F16.E4M3.UNPACK_B R2, R14 ;  /* 0x0000000eff02723e */ /* 0x000fe400020006ff */
[----:B------:R-:W-:Y:S02]  /*74f0*/  F2FP.F16.E4M3.UNPACK_B R3, R15 ;  /* 0x0000000fff03723e */ /* 0x000fe400020006ff */
[----:B------:R-:W-:Y:S01]  /*7500*/  LOP3.LUT R202, R202, 0x40, RZ, 0x3c, !PT ;  /* 0x00000040caca7812 */ /* 0x000fe200078e3cff */
[C---:B------:R-:W-:Y:S04]  /*7510*/  HMMA.16816.F32 R20, R8.reuse, R20, R4 ;  /* 0x000000140814723c */ /* 0x040fe80000001804 */
[----:B------:R-:W0:Y:S02]  /*7520*/  LDSM.16.M88.4 R4, [R202+UR34] ;  /* 0x00000022ca04783b */ /* 0x000e240008000200 */
[----:B------:R-:W-:Y:S02]  /*7530*/  HMMA.16816.F32 R24, R8, R2, R24 ;  /* 0x000000020818723c */ /* 0x000fe40000001818 */
[----:B------:R-:W1:Y:S01]  /*7540*/  LDSM.16.M88.4 R8, [R202+UR34+0x1000] ;  /* 0x00100022ca08783b */ /* 0x000e620008000200 */
[----:B------:R-:W-:-:S02]  /*7550*/  IMAD R16, R189, 0x100, R188 ;  /* 0x00000100bd107824 */ /* 0x000fc400078e02bc */
[----:B------:R-:W-:Y:S02]  /*7560*/  IMAD R190, R191, 0x100, R190 ;  /* 0x00000100bfbe7824 */ /* 0x000fe400078e02be */
[----:B------:R-:W-:Y:S02]  /*7570*/  IMAD R17, R193, 0x100, R192 ;  /* 0x00000100c1117824 */ /* 0x000fe400078e02c0 */
[----:B------:R-:W-:Y:S01]  /*7580*/  IMAD R194, R195, 0x100, R194 ;  /* 0x00000100c3c27824 */ /* 0x000fe200078e02c2 */
[----:B------:R-:W-:Y:S02]  /*7590*/  F2FP.F16.E4M3.UNPACK_B R2, R18.H1 ;  /* 0x00000012ff02723e */ /* 0x000fe400030006ff */
[----:B------:R-:W-:Y:S02]  /*75a0*/  F2FP.F16.E4M3.UNPACK_B R3, R19.H1 ;  /* 0x00000013ff03723e */ /* 0x000fe400030006ff */
[----:B------:R-:W-:Y:S02]  /*75b0*/  F2FP.F16.E4M3.UNPACK_B R16, R16 ;  /* 0x00000010ff10723e */ /* 0x000fe400020006ff */
[----:B------:R-:W-:-:S02]  /*75c0*/  F2FP.F16.E4M3.UNPACK_B R18, R190 ;  /* 0x000000beff12723e */ /* 0x000fc400020006ff */
[----:B------:R-:W-:Y:S02]  /*75d0*/  F2FP.F16.E4M3.UNPACK_B R17, R17 ;  /* 0x00000011ff11723e */ /* 0x000fe400020006ff */
[----:B------:R-:W-:Y:S02]  /*75e0*/  F2FP.F16.E4M3.UNPACK_B R19, R194 ;  /* 0x000000c2ff13723e */ /* 0x000fe400020006ff */
[----:B------:R-:W-:Y:S02]  /*75f0*/  F2FP.F16.E4M3.UNPACK_B R14, R14.H1 ;  /* 0x0000000eff0e723e */ /* 0x000fe400030006ff */
[----:B------:R-:W-:-:S03]  /*7600*/  F2FP.F16.E4M3.UNPACK_B R15, R15.H1 ;  /* 0x0000000fff0f723e */ /* 0x000fc600030006ff */
[C---:B------:R-:W-:Y:S06]  /*7610*/  HMMA.16816.F32 R20, R16.reuse, R2, R20 ;  /* 0x000000021014723c */ /* 0x040fec0000001814 */
[----:B------:R-:W-:Y:S01]  /*7620*/  HMMA.16816.F32 R24, R16, R14, R24 ;  /* 0x0000000e1018723c */ /* 0x000fe20000001818 */
[----:B------:R-:W-:Y:S02]  /*7630*/  IMAD R12, R174, 0x100, R173 ;  /* 0x00000100ae0c7824 */ /* 0x000fe400078e02ad */
[----:B------:R-:W-:-:S04]  /*7640*/  IMAD R13, R178, 0x100, R177 ;  /* 0x00000100b20d7824 */ /* 0x000fc800078e02b1 */
[----:B------:R-:W-:Y:S02]  /*7650*/  IMAD R14, R176, 0x100, R175 ;  /* 0x00000100b00e7824 */ /* 0x000fe400078e02af */
[----:B------:R-:W-:Y:S01]  /*7660*/  IMAD R15, R180, 0x100, R179 ;  /* 0x00000100b40f7824 */ /* 0x000fe200078e02b3 */
[----:B------:R-:W-:Y:S02]  /*7670*/  F2FP.F16.E4M3.UNPACK_B R12, R12 ;  /* 0x0000000cff0c723e */ /* 0x000fe400020006ff */
[----:B------:R-:W-:Y:S02]  /*7680*/  F2FP.F16.E4M3.UNPACK_B R14, R14 ;  /* 0x0000000eff0e723e */ /* 0x000fe400020006ff */
[----:B------:R-:W-:Y:S02]  /*7690*/  F2FP.F16.E4M3.UNPACK_B R13, R13 ;  /* 0x0000000dff0d723e */ /* 0x000fe400020006ff */
[----:B------:R-:W-:Y:S02]  /*76a0*/  F2FP.F16.E4M3.UNPACK_B R15, R15 ;  /* 0x0000000fff0f723e */ /* 0x000fe400020006ff */
[----:B0-----:R-:W-:-:S02]  /*76b0*/  F2FP.F16.E4M3.UNPACK_B R16, R4 ;  /* 0x00000004ff10723e */ /* 0x001fc400020006ff */
[----:B------:R-:W-:Y:S02]  /*76c0*/  F2FP.F16.E4M3.UNPACK_B R17, R5 ;  /* 0x00000005ff11723e */ /* 0x000fe400020006ff */
[----:B-1----:R-:W-:Y:S02]  /*76d0*/  F2FP.F16.E4M3.UNPACK_B R2, R8 ;  /* 0x00000008ff02723e */ /* 0x002fe400020006ff */
[----:B------:R-:W-:-:S03]  /*76e0*/  F2FP.F16.E4M3.UNPACK_B R3, R9 ;  /* 0x00000009ff03723e */ /* 0x000fc600020006ff */
[C---:B------:R-:W-:Y:S06]  /*76f0*/  HMMA.16816.F32 R20, R12.reuse, R16, R20 ;  /* 0x000000100c14723c */ /* 0x040fec0000001814 */
[----:B------:R-:W-:Y:S01]  /*7700*/  HMMA.16816.F32 R24, R12, R2, R24 ;  /* 0x000000020c18723c */ /* 0x000fe20000001818 */
[----:B------:R-:W-:-:S06]  /*7710*/  F2FP.F16.E4M3.UNPACK_B R4, R4.H1 ;  /* 0x00000004ff04723e */ /* 0x000fcc00030006ff */
[----:B------:R-:W-:Y:S02]  /*7720*/  IMAD R12, R160, 0x100, R159 ;  /* 0x00000100a00c7824 */ /* 0x000fe400078e029f */
[----:B------:R-:W-:Y:S02]  /*7730*/  IMAD R14, R162, 0x100, R161 ;  /* 0x00000100a20e7824 */ /* 0x000fe400078e02a1 */
[----:B------:R-:W-:Y:S02]  /*7740*/  IMAD R13, R164, 0x100, R163 ;  /* 0x00000100a40d7824 */ /* 0x000fe400078e02a3 */
[----:B------:R-:W-:Y:S01]  /*7750*/  IMAD R15, R166, 0x100, R165 ;  /* 0x00000100a60f7824 */ /* 0x000fe200078e02a5 */
[----:B------:R-:W-:Y:S02]  /*7760*/  F2FP.F16.E4M3.UNPACK_B R12, R12 ;  /* 0x0000000cff0c723e */ /* 0x000fe400020006ff */
[----:B------:R-:W-:Y:S02]  /*7770*/  F2FP.F16.E4M3.UNPACK_B R14, R14 ;  /* 0x0000000eff0e723e */ /* 0x000fe400020006ff */
[----:B------:R-:W-:-:S02]  /*7780*/  F2FP.F16.E4M3.UNPACK_B R13, R13 ;  /* 0x0000000dff0d723e */ /* 0x000fc400020006ff */
[----:B------:R-:W-:Y:S02]  /*7790*/  F2FP.F16.E4M3.UNPACK_B R15, R15 ;  /* 0x0000000fff0f723e */ /* 0x000fe400020006ff */
[----:B------:R-:W-:Y:S02]  /*77a0*/  F2FP.F16.E4M3.UNPACK_B R5, R5.H1 ;  /* 0x00000005ff05723e */ /* 0x000fe400030006ff */
[----:B------:R-:W-:Y:S02]  /*77b0*/  F2FP.F16.E4M3.UNPACK_B R8, R8.H1 ;  /* 0x00000008ff08723e */ /* 0x000fe400030006ff */
[----:B------:R-:W-:-:S03]  /*77c0*/  F2FP.F16.E4M3.UNPACK_B R9, R9.H1 ;  /* 0x00000009ff09723e */ /* 0x000fc600030006ff */
[C---:B------:R-:W-:Y:S06]  /*77d0*/  HMMA.16816.F32 R20, R12.reuse, R4, R20 ;  /* 0x000000040c14723c */ /* 0x040fec0000001814 */
[----:B------:R-:W-:Y:S01]  /*77e0*/  HMMA.16816.F32 R24, R12, R8, R24 ;  /* 0x000000080c18723c */ /* 0x000fe20000001818 */
[----:B------:R-:W-:Y:S02]  /*77f0*/  USHF.R.S32.HI UR33, URZ, 0x1f, UR4 ;  /* 0x0000001f3f217899 */ /* 0x000fe40008011404 */
[----:B------:R-:W-:-:S04]  /*7800*/  IADD3 R39, P3, R39, UR4, RZ ;  /* 0x0000000427277c10 */ /* 0x000fc8000ff7e0ff */
[----:B------:R-:W-:Y:S02]  /*7810*/  IMAD R12, R150, 0x100, R125 ;  /* 0x00000100960c7824 */ /* 0x000fe400078e027d */
[----:B------:R-:W-:Y:S02]  /*7820*/  IMAD R14, R152, 0x100, R127 ;  /* 0x00000100980e7824 */ /* 0x000fe400078e027f */
[----:B------:R-:W-:Y:S02]  /*7830*/  IMAD R13, R154, 0x100, R129 ;  /* 0x000001009a0d7824 */ /* 0x000fe400078e0281 */
[----:B------:R-:W-:Y:S01]  /*7840*/  IMAD R15, R156, 0x100, R131 ;  /* 0x000001009c0f7824 */ /* 0x000fe200078e0283 */
[----:B------:R-:W-:Y:S02]  /*7850*/  IADD3.X R51, R51, UR33, RZ, P3, !PT ;  /* 0x0000002133337c10 */ /* 0x000fe40009ffe4ff */
[----:B------:R-:W-:Y:S02]  /*7860*/  IADD3 R52, P3, R52, UR4, RZ ;  /* 0x0000000434347c10 */ /* 0x000fe4000ff7e0ff */
[----:B------:R-:W-:-:S02]  /*7870*/  F2FP.F16.E4M3.UNPACK_B R12, R12 ;  /* 0x0000000cff0c723e */ /* 0x000fc400020006ff */
[----:B------:R-:W-:Y:S02]  /*7880*/  F2FP.F16.E4M3.UNPACK_B R14, R14 ;  /* 0x0000000eff0e723e */ /* 0x000fe400020006ff */
[----:B------:R-:W-:Y:S02]  /*7890*/  F2FP.F16.E4M3.UNPACK_B R13, R13 ;  /* 0x0000000dff0d723e */ /* 0x000fe400020006ff */
[----:B------:R-:W-:Y:S02]  /*78a0*/  F2FP.F16.E4M3.UNPACK_B R15, R15 ;  /* 0x0000000fff0f723e */ /* 0x000fe400020006ff */
[----:B------:R-:W-:Y:S02]  /*78b0*/  F2FP.F16.E4M3.UNPACK_B R2, R6 ;  /* 0x00000006ff02723e */ /* 0x000fe400020006ff */
[----:B------:R-:W-:Y:S02]  /*78c0*/  F2FP.F16.E4M3.UNPACK_B R3, R7 ;  /* 0x00000007ff03723e */ /* 0x000fe400020006ff */
[----:B------:R-:W-:-:S02]  /*78d0*/  F2FP.F16.E4M3.UNPACK_B R4, R10 ;  /* 0x0000000aff04723e */ /* 0x000fc400020006ff */
[----:B------:R-:W-:Y:S02]  /*78e0*/  F2FP.F16.E4M3.UNPACK_B R5, R11 ;  /* 0x0000000bff05723e */ /* 0x000fe400020006ff */
[----:B------:R-:W-:Y:S02]  /*78f0*/  IADD3 R31, P1, R31, UR4, RZ ;  /* 0x000000041f1f7c10 */ /* 0x000fe4000ff3e0ff */
[----:B------:R-:W-:Y:S02]  /*7900*/  IADD3 R35, P0, R35, UR4, RZ ;  /* 0x0000000423237c10 */ /* 0x000fe4000ff1e0ff */
[----:B------:R-:W-:Y:S02]  /*7910*/  IADD3 R36, P4, R36, UR4, RZ ;  /* 0x0000000424247c10 */ /* 0x000fe4000ff9e0ff */
[----:B------:R-:W-:Y:S02]  /*7920*/  IADD3 R37, P6, R37, UR4, RZ ;  /* 0x0000000425257c10 */ /* 0x000fe4000ffde0ff */
[----:B------:R-:W-:-:S02]  /*7930*/  IADD3.X R65, R65, UR33, RZ, P3, !PT ;  /* 0x0000002141417c10 */ /* 0x000fc40009ffe4ff */
[----:B------:R-:W-:Y:S02]  /*7940*/  IADD3 R66, P3, R66, UR4, RZ ;  /* 0x0000000442427c10 */ /* 0x000fe4000ff7e0ff */
[----:B------:R-:W-:Y:S01]  /*7950*/  IADD3 R38, P5, R38, UR4, RZ ;  /* 0x0000000426267c10 */ /* 0x000fe2000ffbe0ff */
[C---:B------:R-:W-:Y:S01]  /*7960*/  HMMA.16816.F32 R20, R12.reuse, R2, R20 ;  /* 0x000000020c14723c */ /* 0x040fe20000001814 */
[----:B------:R-:W-:Y:S02]  /*7970*/  IADD3.X R41, R41, UR33, RZ, P1, !PT ;  /* 0x0000002129297c10 */ /* 0x000fe40008ffe4ff */
[----:B------:R-:W-:Y:S02]  /*7980*/  IADD3.X R43, R43, UR33, RZ, P0, !PT ;  /* 0x000000212b2b7c10 */ /* 0x000fe400087fe4ff */
[----:B------:R-:W-:Y:S01]  /*7990*/  IADD3.X R45, R45, UR33, RZ, P4, !PT ;  /* 0x000000212d2d7c10 */ /* 0x000fe2000a7fe4ff */
[----:B------:R-:W-:Y:S01]  /*79a0*/  HMMA.16816.F32 R24, R12, R4, R24 ;  /* 0x000000040c18723c */ /* 0x000fe20000001818 */
[----:B------:R-:W-:-:S02]  /*79b0*/  IADD3.X R47, R47, UR33, RZ, P6, !PT ;  /* 0x000000212f2f7c10 */ /* 0x000fc4000b7fe4ff */
[----:B------:R-:W-:Y:S02]  /*79c0*/  IADD3 R40, P2, R40, UR4, RZ ;  /* 0x0000000428287c10 */ /* 0x000fe4000ff5e0ff */
[----:B------:R-:W-:Y:S02]  /*79d0*/  IADD3 R42, P1, R42, UR4, RZ ;  /* 0x000000042a2a7c10 */ /* 0x000fe4000ff3e0ff */
[----:B------:R-:W-:Y:S02]  /*79e0*/  IADD3 R44, P0, R44, UR4, RZ ;  /* 0x000000042c2c7c10 */ /* 0x000fe4000ff1e0ff */
[----:B------:R-:W-:Y:S02]  /*79f0*/  IADD3 R46, P4, R46, UR4, RZ ;  /* 0x000000042e2e7c10 */ /* 0x000fe4000ff9e0ff */
[----:B------:R-:W-:Y:S02]  /*7a00*/  IADD3 R48, P6, R48, UR4, RZ ;  /* 0x0000000430307c10 */ /* 0x000fe4000ffde0ff */
[----:B------:R-:W-:-:S02]  /*7a10*/  IADD3.X R79, R79, UR33, RZ, P3, !PT ;  /* 0x000000214f4f7c10 */ /* 0x000fc40009ffe4ff */
[----:B------:R-:W-:Y:S02]  /*7a20*/  IADD3.X R49, R49, UR33, RZ, P5, !PT ;  /* 0x0000002131317c10 */ /* 0x000fe4000affe4ff */
[----:B------:R-:W-:Y:S02]  /*7a30*/  IADD3 R80, P3, R80, UR4, RZ ;  /* 0x0000000450507c10 */ /* 0x000fe4000ff7e0ff */
[----:B------:R-:W-:Y:S01]  /*7a40*/  IADD3 R50, P5, R50, UR4, RZ ;  /* 0x0000000432327c10 */ /* 0x000fe2000ffbe0ff */
[----:B------:R-:W-:Y:S01]  /*7a50*/  UIADD3 UR6, UP5, UR4, UR6, URZ ;  /* 0x0000000604067290 */ /* 0x000fe2000ffbe03f */
[----:B------:R-:W-:Y:S01]  /*7a60*/  IADD3.X R53, R53, UR33, RZ, P2, !PT ;  /* 0x0000002135357c10 */ /* 0x000fe200097fe4ff */
[----:B------:R-:W-:Y:S01]  /*7a70*/  UIADD3 UR7, UP6, UR4, UR7, URZ ;  /* 0x0000000704077290 */ /* 0x000fe2000ffde03f */
[----:B------:R-:W-:Y:S01]  /*7a80*/  IADD3.X R55, R55, UR33, RZ, P1, !PT ;  /* 0x0000002137377c10 */ /* 0x000fe20008ffe4ff */
[----:B------:R-:W-:Y:S01]  /*7a90*/  UIADD3 UR8, UP0, UR4, UR8, URZ ;  /* 0x0000000804087290 */ /* 0x000fe2000ff1e03f */
[----:B------:R-:W-:Y:S01]  /*7aa0*/  IADD3.X R57, R57, UR33, RZ, P0, !PT ;  /* 0x0000002139397c10 */ /* 0x000fe200087fe4ff */
[----:B------:R-:W-:Y:S01]  /*7ab0*/  UIADD3 UR9, UP1, UR4, UR9, URZ ;  /* 0x0000000904097290 */ /* 0x000fe2000ff3e03f */
[----:B------:R-:W-:-:S02]  /*7ac0*/  IADD3.X R59, R59, UR33, RZ, P4, !PT ;  /* 0x000000213b3b7c10 */ /* 0x000fc4000a7fe4ff */
[----:B------:R-:W-:Y:S01]  /*7ad0*/  IADD3.X R61, R61, UR33, RZ, P6, !PT ;  /* 0x000000213d3d7c10 */ /* 0x000fe2000b7fe4ff */
[----:B------:R-:W-:Y:S01]  /*7ae0*/  UIADD3 UR32, UR32, -0x1, URZ ;  /* 0xffffffff20207890 */ /* 0x000fe2000fffe03f */
[----:B------:R-:W-:Y:S02]  /*7af0*/  IADD3 R54, P2, R54, UR4, RZ ;  /* 0x0000000436367c10 */ /* 0x000fe4000ff5e0ff */
[----:B------:R-:W-:Y:S02]  /*7b00*/  IADD3 R56, P1, R56, UR4, RZ ;  /* 0x0000000438387c10 */ /* 0x000fe4000ff3e0ff */
[----:B------:R-:W-:Y:S02]  /*7b10*/  IADD3 R58, P0, R58, UR4, RZ ;  /* 0x000000043a3a7c10 */ /* 0x000fe4000ff1e0ff */
[----:B------:R-:W-:Y:S02]  /*7b20*/  IADD3 R60, P4, R60, UR4, RZ ;  /* 0x000000043c3c7c10 */ /* 0x000fe4000ff9e0ff */
[----:B------:R-:W-:-:S02]  /*7b30*/  IADD3 R62, P6, R62, UR4, RZ ;  /* 0x000000043e3e7c10 */ /* 0x000fc4000ffde0ff */
[----:B------:R-:W-:Y:S02]  /*7b40*/  IADD3.X R93, R93, UR33, RZ, P3, !PT ;  /* 0x000000215d5d7c10 */ /* 0x000fe40009ffe4ff */
[----:B------:R-:W-:Y:S02]  /*7b50*/  IADD3.X R63, R63, UR33, RZ, P5, !PT ;  /* 0x000000213f3f7c10 */ /* 0x000fe4000affe4ff */
[----:B------:R-:W-:Y:S01]  /*7b60*/  IADD3 R94, P3, R94, UR4, RZ ;  /* 0x000000045e5e7c10 */ /* 0x000fe2000ff7e0ff */
[----:B------:R-:W-:Y:S01]  /*7b70*/  UIADD3.X UR37, UR33, UR37, URZ, UP5, !UPT ;  /* 0x0000002521257290 */ /* 0x000fe2000affe43f */
[----:B------:R-:W-:Y:S01]  /*7b80*/  IADD3 R64, P5, R64, UR4, RZ ;  /* 0x0000000440407c10 */ /* 0x000fe2000ffbe0ff */
[----:B------:R-:W-:Y:S02]  /*7b90*/  UIADD3.X UR38, UR33, UR38, URZ, UP6, !UPT ;  /* 0x0000002621267290 */ /* 0x000fe4000b7fe43f */
[----:B------:R-:W-:Y:S01]  /*7ba0*/  IADD3.X R67, R67, UR33, RZ, P2, !PT ;  /* 0x0000002143437c10 */ /* 0x000fe200097fe4ff */
[----:B------:R-:W-:-:S02]  /*7bb0*/  UIADD3.X UR39, UR33, UR39, URZ, UP0, !UPT ;  /* 0x0000002721277290 */ /* 0x000fc400087fe43f */
[----:B------:R-:W-:Y:S01]  /*7bc0*/  IADD3.X R69, R69, UR33, RZ, P1, !PT ;  /* 0x0000002145457c10 */ /* 0x000fe20008ffe4ff */
[----:B------:R-:W-:Y:S02]  /*7bd0*/  UIADD3.X UR40, UR33, UR40, URZ, UP1, !UPT ;  /* 0x0000002821287290 */ /* 0x000fe40008ffe43f */
[----:B------:R-:W-:Y:S01]  /*7be0*/  IADD3.X R71, R71, UR33, RZ, P0, !PT ;  /* 0x0000002147477c10 */ /* 0x000fe200087fe4ff */
[----:B------:R-:W-:Y:S01]  /*7bf0*/  UIADD3 UR10, UP2, UR4, UR10, URZ ;  /* 0x0000000a040a7290 */ /* 0x000fe2000ff5e03f */
[----:B------:R-:W-:Y:S01]  /*7c00*/  IADD3.X R73, R73, UR33, RZ, P4, !PT ;  /* 0x0000002149497c10 */ /* 0x000fe2000a7fe4ff */
[----:B------:R-:W-:Y:S01]  /*7c10*/  UIADD3 UR11, UP3, UR4, UR11, URZ ;  /* 0x0000000b040b7290 */ /* 0x000fe2000ff7e03f */
[----:B------:R-:W-:Y:S01]  /*7c20*/  IADD3.X R75, R75, UR33, RZ, P6, !PT ;  /* 0x000000214b4b7c10 */ /* 0x000fe2000b7fe4ff */
[----:B------:R-:W-:Y:S02]  /*7c30*/  UIADD3 UR12, UP4, UR4, UR12, URZ ;  /* 0x0000000c040c7290 */ /* 0x000fe4000ff9e03f */
[----:B------:R-:W-:Y:S01]  /*7c40*/  IADD3 R68, P2, R68, UR4, RZ ;  /* 0x0000000444447c10 */ /* 0x000fe2000ff5e0ff */
[----:B------:R-:W-:-:S02]  /*7c50*/  UIADD3 UR13, UP5, UR4, UR13, URZ ;  /* 0x0000000d040d7290 */ /* 0x000fc4000ffbe03f */
[----:B------:R-:W-:Y:S01]  /*7c60*/  IADD3 R70, P1, R70, UR4, RZ ;  /* 0x0000000446467c10 */ /* 0x000fe2000ff3e0ff */
[----:B------:R-:W-:Y:S02]  /*7c70*/  UIADD3 UR14, UP6, UR4, UR14, URZ ;  /* 0x0000000e040e7290 */ /* 0x000fe4000ffde03f */
[----:B------:R-:W-:Y:S01]  /*7c80*/  IADD3 R72, P0, R72, UR4, RZ ;  /* 0x0000000448487c10 */ /* 0x000fe2000ff1e0ff */
[----:B------:R-:W-:Y:S02]  /*7c90*/  UIADD3 UR15, UP0, UR4, UR15, URZ ;  /* 0x0000000f040f7290 */ /* 0x000fe4000ff1e03f */
[----:B------:R-:W-:Y:S01]  /*7ca0*/  IADD3 R74, P4, R74, UR4, RZ ;  /* 0x000000044a4a7c10 */ /* 0x000fe2000ff9e0ff */
[----:B------:R-:W-:Y:S02]  /*7cb0*/  UIADD3 UR16, UP1, UR4, UR16, URZ ;  /* 0x0000001004107290 */ /* 0x000fe4000ff3e03f */
[----:B------:R-:W-:Y:S01]  /*7cc0*/  IADD3 R76, P6, R76, UR4, RZ ;  /* 0x000000044c4c7c10 */ /* 0x000fe2000ffde0ff */
[----:B------:R-:W-:Y:S01]  /*7cd0*/  IMAD R12, R142, 0x100, R117 ;  /* 0x000001008e0c7824 */ /* 0x000fe200078e0275 */
[----:B------:R-:W-:Y:S01]  /*7ce0*/  IADD3.X R106, R106, UR33, RZ, P3, !PT ;  /* 0x000000216a6a7c10 */ /* 0x000fe20009ffe4ff */
[----:B------:R-:W-:Y:S01]  /*7cf0*/  IMAD R14, R144, 0x100, R119 ;  /* 0x00000100900e7824 */ /* 0x000fe200078e0277 */
[----:B------:R-:W-:Y:S01]  /*7d00*/  IADD3.X R77, R77, UR33, RZ, P5, !PT ;  /* 0x000000214d4d7c10 */ /* 0x000fe2000affe4ff */
[----:B------:R-:W-:Y:S01]  /*7d10*/  IMAD R13, R146, 0x100, R121 ;  /* 0x00000100920d7824 */ /* 0x000fe200078e0279 */
[----:B------:R-:W-:Y:S01]  /*7d20*/  ISETP.NE.U32.AND P3, PT, RZ, UR32, PT ;  /* 0x00000020ff007c0c */ /* 0x000fe2000bf65070 */
[----:B------:R-:W-:Y:S01]  /*7d30*/  IMAD R15, R148, 0x100, R123 ;  /* 0x00000100940f7824 */ /* 0x000fe200078e027b */
[----:B------:R-:W-:Y:S01]  /*7d40*/  IADD3 R78, P5, R78, UR4, RZ ;  /* 0x000000044e4e7c10 */ /* 0x000fe2000ffbe0ff */
[----:B------:R-:W-:-:S02]  /*7d50*/  UIADD3.X UR41, UR33, UR41, URZ, UP2, !UPT ;  /* 0x0000002921297290 */ /* 0x000fc400097fe43f */
[----:B------:R-:W-:Y:S01]  /*7d60*/  IADD3.X R81, R81, UR33, RZ, P2, !PT ;  /* 0x0000002151517c10 */ /* 0x000fe200097fe4ff */
[----:B------:R-:W-:Y:S02]  /*7d70*/  UIADD3.X UR42, UR33, UR42, URZ, UP3, !UPT ;  /* 0x0000002a212a7290 */ /* 0x000fe40009ffe43f */
[----:B------:R-:W-:Y:S01]  /*7d80*/  IADD3.X R83, R83, UR33, RZ, P1, !PT ;  /* 0x0000002153537c10 */ /* 0x000fe20008ffe4ff */
[----:B------:R-:W-:Y:S02]  /*7d90*/  UIADD3.X UR43, UR33, UR43, URZ, UP4, !UPT ;  /* 0x0000002b212b7290 */ /* 0x000fe4000a7fe43f */
[----:B------:R-:W-:Y:S01]  /*7da0*/  IADD3.X R85, R85, UR33, RZ, P0, !PT ;  /* 0x0000002155557c10 */ /* 0x000fe200087fe4ff */
[----:B------:R-:W-:Y:S02]  /*7db0*/  UIADD3.X UR44, UR33, UR44, URZ, UP5, !UPT ;  /* 0x0000002c212c7290 */ /* 0x000fe4000affe43f */
[----:B------:R-:W-:Y:S01]  /*7dc0*/  IADD3.X R87, R87, UR33, RZ, P4, !PT ;  /* 0x0000002157577c10 */ /* 0x000fe2000a7fe4ff */
[----:B------:R-:W-:-:S02]  /*7dd0*/  UIADD3.X UR45, UR33, UR45, URZ, UP6, !UPT ;  /* 0x0000002d212d7290 */ /* 0x000fc4000b7fe43f */
[----:B------:R-:W-:Y:S01]  /*7de0*/  IADD3.X R89, R89, UR33, RZ, P6, !PT ;  /* 0x0000002159597c10 */ /* 0x000fe2000b7fe4ff */
[----:B------:R-:W-:Y:S01]  /*7df0*/  UIADD3.X UR46, UR33, UR46, URZ, UP0, !UPT ;  /* 0x0000002e212e7290 */ /* 0x000fe200087fe43f */
[----:B------:R-:W-:Y:S01]  /*7e00*/  IADD3 R82, P2, R82, UR4, RZ ;  /* 0x0000000452527c10 */ /* 0x000fe2000ff5e0ff */
[----:B------:R-:W-:Y:S01]  /*7e10*/  UIADD3.X UR47, UR33, UR47, URZ, UP1, !UPT ;  /* 0x0000002f212f7290 */ /* 0x000fe20008ffe43f */
[----:B------:R-:W-:Y:S01]  /*7e20*/  IADD3 R84, P1, R84, UR4, RZ ;  /* 0x0000000454547c10 */ /* 0x000fe2000ff3e0ff */
[----:B------:R-:W-:Y:S02]  /*7e30*/  UIADD3 UR17, UP2, UR4, UR17, URZ ;  /* 0x0000001104117290 */ /* 0x000fe4000ff5e03f */
[----:B------:R-:W-:Y:S01]  /*7e40*/  IADD3 R86, P0, R86, UR4, RZ ;  /* 0x0000000456567c10 */ /* 0x000fe2000ff1e0ff */
[----:B------:R-:W-:Y:S02]  /*7e50*/  UIADD3 UR18, UP3, UR4, UR18, URZ ;  /* 0x0000001204127290 */ /* 0x000fe4000ff7e03f */
[----:B------:R-:W-:Y:S01]  /*7e60*/  IADD3 R88, P4, R88, UR4, RZ ;  /* 0x0000000458587c10 */ /* 0x000fe2000ff9e0ff */
[----:B------:R-:W-:-:S02]  /*7e70*/  UIADD3 UR19, UP4, UR4, UR19, URZ ;  /* 0x0000001304137290 */ /* 0x000fc4000ff9e03f */
[----:B------:R-:W-:Y:S01]  /*7e80*/  IADD3 R90, P6, R90, UR4, RZ ;  /* 0x000000045a5a7c10 */ /* 0x000fe2000ffde0ff */
[----:B------:R-:W-:Y:S02]  /*7e90*/  UIADD3 UR20, UP5, UR4, UR20, URZ ;  /* 0x0000001404147290 */ /* 0x000fe4000ffbe03f */
[----:B------:R-:W-:Y:S02]  /*7ea0*/  UIADD3 UR21, UP6, UR4, UR21, URZ ;  /* 0x0000001504157290 */ /* 0x000fe4000ffde03f */
[----:B------:R-:W-:Y:S02]  /*7eb0*/  UIADD3 UR22, UP0, UR4, UR22, URZ ;  /* 0x0000001604167290 */ /* 0x000fe4000ff1e03f */
[----:B------:R-:W-:Y:S01]  /*7ec0*/  UIADD3 UR23, UP1, UR4, UR23, URZ ;  /* 0x0000001704177290 */ /* 0x000fe2000ff3e03f */
[----:B------:R-:W-:Y:S02]  /*7ed0*/  F2FP.F16.E4M3.UNPACK_B R6, R6.H1 ;  /* 0x00000006ff06723e */ /* 0x000fe400030006ff */
[----:B------:R-:W-:-:S02]  /*7ee0*/  F2FP.F16.E4M3.UNPACK_B R7, R7.H1 ;  /* 0x00000007ff07723e */ /* 0x000fc400030006ff */
[----:B------:R-:W-:Y:S02]  /*7ef0*/  F2FP.F16.E4M3.UNPACK_B R12, R12 ;  /* 0x0000000cff0c723e */ /* 0x000fe400020006ff */
[----:B------:R-:W-:Y:S02]  /*7f00*/  F2FP.F16.E4M3.UNPACK_B R14, R14 ;  /* 0x0000000eff0e723e */ /* 0x000fe400020006ff */
[----:B------:R-:W-:Y:S02]  /*7f10*/  F2FP.F16.E4M3.UNPACK_B R13, R13 ;  /* 0x0000000dff0d723e */ /* 0x000fe400020006ff */
[----:B------:R-:W-:Y:S02]  /*7f20*/  F2FP.F16.E4M3.UNPACK_B R15, R15 ;  /* 0x0000000fff0f723e */ /* 0x000fe400020006ff */
[----:B------:R-:W-:Y:S02]  /*7f30*/  F2FP.F16.E4M3.UNPACK_B R10, R10.H1 ;  /* 0x0000000aff0a723e */ /* 0x000fe400030006ff */
[----:B------:R-:W-:-:S02]  /*7f40*/  F2FP.F16.E4M3.UNPACK_B R11, R11.H1 ;  /* 0x0000000bff0b723e */ /* 0x000fc400030006ff */
[----:B------:R-:W-:Y:S01]  /*7f50*/  IADD3.X R91, R91, UR33, RZ, P5, !PT ;  /* 0x000000215b5b7c10 */ /* 0x000fe2000affe4ff */
[----:B------:R-:W-:Y:S01]  /*7f60*/  UIADD3.X UR48, UR33, UR48, URZ, UP2, !UPT ;  /* 0x0000003021307290 */ /* 0x000fe200097fe43f */
[----:B------:R-:W-:Y:S01]  /*7f70*/  IADD3 R92, P5, R92, UR4, RZ ;  /* 0x000000045c5c7c10 */ /* 0x000fe2000ffbe0ff */
        /* <DEDUP_REMOVED lines=8> */
[----:B------:R-:W-:Y:S02]  /*8000*/  UIADD3.X UR53, UR33, UR53, URZ, UP0, !UPT ;  /* 0x0000003521357290 */ /* 0x000fe400087fe43f */
[----:B------:R-:W-:Y:S01]  /*8010*/  IADD3.X R103, R103, UR33, RZ, P6, !PT ;  /* 0x0000002167677c10 */ /* 0x000fe2000b7fe4ff */
        /* <DEDUP_REMOVED lines=9> */
[----:B------:R-:W-:Y:S01]  /*80b0*/  IADD3 R104, P6, R104, UR4, RZ ;  /* 0x0000000468687c10 */ /* 0x000fe2000ffde0ff */
[----:B------:R-:W-:Y:S02]  /*80c0*/  UIADD3 UR28, UP6, UR4, UR28, URZ ;  /* 0x0000001c041c7290 */ /* 0x000fe4000ffde03f */
[----:B------:R-:W-:Y:S02]  /*80d0*/  UIADD3 UR29, UP0, UR4, UR29, URZ ;  /* 0x0000001d041d7290 */ /* 0x000fe4000ff1e03f */
[----:B------:R-:W-:Y:S01]  /*80e0*/  UIADD3 UR36, UP1, UR4, UR36, URZ ;  /* 0x0000002404247290 */ /* 0x000fe2000ff3e03f */
[----:B------:R-:W-:Y:S01]  /*80f0*/  IADD3.X R105, R105, UR33, RZ, P5, !PT ;  /* 0x0000002169697c10 */ /* 0x000fe2000affe4ff */
[----:B------:R-:W-:Y:S01]  /*8100*/  HMMA.16816.F32 R4, R12, R6, R20 ;  /* 0x000000060c04723c */ /* 0x000fe20000001814 */
[----:B------:R-:W-:Y:S01]  /*8110*/  IADD3 R107, P5, R114, R107, RZ ;  /* 0x0000006b726b7210 */ /* 0x000fe20007fbe0ff */
[----:B------:R-:W-:-:S02]  /*8120*/  UIADD3.X UR55, UR33, UR55, URZ, UP2, !UPT ;  /* 0x0000003721377290 */ /* 0x000fc400097fe43f */
[----:B------:R-:W-:Y:S01]  /*8130*/  IADD3.X R108, R108, UR33, RZ, P2, !PT ;  /* 0x000000216c6c7c10 */ /* 0x000fe200097fe4ff */
[----:B------:R-:W-:Y:S02]  /*8140*/  UIADD3.X UR56, UR33, UR56, URZ, UP3, !UPT ;  /* 0x0000003821387290 */ /* 0x000fe40009ffe43f */
[----:B------:R-:W-:Y:S01]  /*8150*/  IADD3.X R109, R109, UR33, RZ, P1, !PT ;  /* 0x000000216d6d7c10 */ /* 0x000fe20008ffe4ff */
[----:B------:R-:W-:Y:S01]  /*8160*/  HMMA.16816.F32 R8, R12, R10, R24 ;  /* 0x0000000a0c08723c */ /* 0x000fe20000001818 */
[----:B------:R-:W-:Y:S02]  /*8170*/  UIADD3.X UR57, UR33, UR57, URZ, UP4, !UPT ;  /* 0x0000003921397290 */ /* 0x000fe4000a7fe43f */
[----:B------:R-:W-:Y:S01]  /*8180*/  IADD3.X R110, R110, UR33, RZ, P0, !PT ;  /* 0x000000216e6e7c10 */ /* 0x000fe200087fe4ff */
[----:B------:R-:W-:Y:S02]  /*8190*/  UIADD3.X UR58, UR33, UR58, URZ, UP5, !UPT ;  /* 0x0000003a213a7290 */ /* 0x000fe4000affe43f */
[----:B------:R-:W-:Y:S01]  /*81a0*/  IADD3.X R111, R111, UR33, RZ, P4, !PT ;  /* 0x000000216f6f7c10 */ /* 0x000fe2000a7fe4ff */
[----:B------:R-:W-:-:S02]  /*81b0*/  UIADD3.X UR59, UR33, UR59, URZ, UP6, !UPT ;  /* 0x0000003b213b7290 */ /* 0x000fc4000b7fe43f */
[----:B------:R-:W-:Y:S01]  /*81c0*/  IADD3.X R112, R112, UR33, RZ, P6, !PT ;  /* 0x0000002170707c10 */ /* 0x000fe2000b7fe4ff */
[----:B------:R-:W-:Y:S02]  /*81d0*/  UIADD3.X UR60, UR33, UR60, URZ, UP0, !UPT ;  /* 0x0000003c213c7290 */ /* 0x000fe400087fe43f */
[----:B------:R-:W-:Y:S02]  /*81e0*/  UIADD3.X UR61, UR33, UR61, URZ, UP1, !UPT ;  /* 0x0000003d213d7290 */ /* 0x000fe40008ffe43f */
[----:B------:R-:W-:Y:S01]  /*81f0*/  UIADD3 UR5, UR5, -0x80, URZ ;  /* 0xffffff8005057890 */ /* 0x000fe2000fffe03f */
[----:B------:R-:W-:Y:S01]  /*8200*/  LEA.HI.X.SX32 R113, R114, R113, 0x1, P5 ;  /* 0x0000007172717211 */ /* 0x000fe200028f0eff */
[----:B------:R-:W-:Y:S10]  /*8210*/  @P3 BRA `(.L_x_2) ;  /* 0xffffffcc000c3947 */ /* 0x000ff4000383ffff */
.L_x_1:
[----:B------:R-:W0:Y:S01]  /*8220*/  S2R R13, SR_TID.X ;  /* 0x00000000000d7919 */ /* 0x000e220000002100 */
[----:B------:R-:W1:Y:S01]  /*8230*/  S2UR UR5, SR_CgaCtaId ;  /* 0x00000000000579c3 */ /* 0x000e620000008800 */
[----:B------:R-:W-:Y:S01]  /*8240*/  F2FP.SATFINITE.E4M3.F32.PACK_AB_MERGE_C R4, R5, R4, RZ ;  /* 0x000000040504723e */ /* 0x000fe200048070ff */
[----:B------:R-:W-:-:S06]  /*8250*/  UMOV UR4, 0x400 ;  /* 0x0000040000047882 */ /* 0x000fcc0000000000 */
[----:B------:R-:W-:Y:S01]  /*8260*/  BAR.SYNC.DEFER_BLOCKING 0x0 ;  /* 0x0000000000007b1d */ /* 0x000fe20000010000 */
[----:B------:R-:W-:Y:S02]  /*8270*/  F2FP.SATFINITE.E4M3.F32.PACK_AB_MERGE_C R9, R9, R8, RZ ;  /* 0x000000080909723e */ /* 0x000fe400048070ff */
[----:B------:R-:W-:Y:S02]  /*8280*/  F2FP.SATFINITE.E4M3.F32.PACK_AB_MERGE_C R6, R7, R6, RZ ;  /* 0x000000060706723e */ /* 0x000fe400048070ff */
[----:B------:R-:W-:Y:S01]  /*8290*/  F2FP.SATFINITE.E4M3.F32.PACK_AB_MERGE_C R11, R11, R10, RZ ;  /* 0x0000000a0b0b723e */ /* 0x000fe200048070ff */
[----:B------:R-:W-:Y:S01]  /*82a0*/  ULDC.64 UR6, c[0x0][0x220] ;  /* 0x0000880000067ab9 */ /* 0x000fe20000000a00 */
[----:B------:R-:W-:Y:S01]  /*82b0*/  LOP3.LUT R30, R30, 0x80, RZ, 0xc0, !PT ;  /* 0x000000801e1e7812 */ /* 0x000fe200078ec0ff */
[----:B------:R-:W-:Y:S01]  /*82c0*/  ULDC.64 UR8, c[0x0][0x228] ;  /* 0x00008a0000087ab9 */ /* 0x000fe20000000a00 */
[----:B------:R-:W-:Y:S02]  /*82d0*/  PRMT R10, R9, 0x7604, R4 ;  /* 0x00007604090a7816 */ /* 0x000fe40000000004 */
[----:B------:R-:W-:-:S02]  /*82e0*/  LOP3.LUT R3, R6, 0xffff, RZ, 0xc0, !PT ;  /* 0x0000ffff06037812 */ /* 0x000fc400078ec0ff */
[----:B------:R-:W-:Y:S02]  /*82f0*/  LOP3.LUT R5, R9, 0xffff, RZ, 0xc0, !PT ;  /* 0x0000ffff09057812 */ /* 0x000fe400078ec0ff */
[----:B------:R-:W-:Y:S02]  /*8300*/  SHF.R.U32.HI R3, RZ, 0x8, R3 ;  /* 0x00000008ff037819 */ /* 0x000fe40000011603 */
[----:B------:R-:W-:Y:S02]  /*8310*/  SHF.R.U32.HI R5, RZ, 0x8, R5 ;  /* 0x00000008ff057819 */ /* 0x000fe40000011605 */
[----:B------:R-:W-:Y:S01]  /*8320*/  PRMT R9, R11, 0x7604, R6 ;  /* 0x000076040b097816 */ /* 0x000fe20000000006 */
[----:B-1----:R-:W-:Y:S01]  /*8330*/  ULEA UR4, UR5, UR4, 0x18 ;  /* 0x0000000405047291 */ /* 0x002fe2000f8ec03f */
[----:B------:R-:W-:Y:S02]  /*8340*/  ISETP.GE.AND P0, PT, R0, UR8, PT ;  /* 0x0000000800007c0c */ /* 0x000fe4000bf06270 */
[----:B------:R-:W-:Y:S01]  /*8350*/  ULDC UR5, c[0x0][0x244] ;  /* 0x0000910000057ab9 */ /* 0x000fe20000000800 */
[C---:B0-----:R-:W-:Y:S01]  /*8360*/  LOP3.LUT R2, R13.reuse, 0x1c, RZ, 0xc0, !PT ;  /* 0x0000001c0d027812 */ /* 0x041fe200078ec0ff */
[----:B------:R-:W-:Y:S01]  /*8370*/  IMAD.SHL.U32 R6, R13, 0x4, RZ ;  /* 0x000000040d067824 */ /* 0x000fe200078e00ff */
[----:B------:R-:W-:-:S02]  /*8380*/  SHF.R.U32.HI R15, RZ, 0x4, R13 ;  /* 0x00000004ff0f7819 */ /* 0x000fc4000001160d */
[----:B------:R-:W-:Y:S02]  /*8390*/  LOP3.LUT R7, R2, 0x60, R29, 0xf8, !PT ;  /* 0x0000006002077812 */ /* 0x000fe400078ef81d */
[----:B------:R-:W-:Y:S02]  /*83a0*/  LOP3.LUT R2, R4, 0xffff, RZ, 0xc0, !PT ;  /* 0x0000ffff04027812 */ /* 0x000fe400078ec0ff */
[----:B------:R-:W-:Y:S02]  /*83b0*/  LOP3.LUT R4, R11, 0xffff, RZ, 0xc0, !PT ;  /* 0x0000ffff0b047812 */ /* 0x000fe400078ec0ff */
[----:B------:R-:W-:Y:S01]  /*83c0*/  LOP3.LUT R30, R30, 0x2, R15, 0xf8, !PT ;  /* 0x000000021e1e7812 */ /* 0x000fe200078ef80f */
[----:B------:R-:W-:Y:S01]  /*83d0*/  VIADD R15, R15, 0x38 ;  /* 0x000000380f0f7836 */ /* 0x000fe20000000000 */
[----:B------:R-:W-:Y:S02]  /*83e0*/  SHF.R.U32.HI R4, RZ, 0x8, R4 ;  /* 0x00000008ff047819 */ /* 0x000fe40000011604 */
[----:B------:R-:W-:-:S02]  /*83f0*/  SHF.R.U32.HI R2, RZ, 0x8, R2 ;  /* 0x00000008ff027819 */ /* 0x000fc40000011602 */
[----:B------:R-:W-:Y:S02]  /*8400*/  LOP3.LUT R7, R30, R7, RZ, 0xfc, !PT ;  /* 0x000000071e077212 */ /* 0x000fe400078efcff */
[----:B------:R-:W-:Y:S02]  /*8410*/  PRMT R14, R4, 0x7604, R3 ;  /* 0x00007604040e7816 */ /* 0x000fe40000000003 */
[----:B------:R-:W-:Y:S01]  /*8420*/  PRMT R12, R5, 0x7604, R2 ;  /* 0x00007604050c7816 */ /* 0x000fe20000000002 */
[----:B------:R-:W-:Y:S01]  /*8430*/  STS.U16 [R7+UR4], R10 ;  /* 0x0000000a07007988 */ /* 0x000fe20008000404 */
[C---:B------:R-:W-:Y:S01]  /*8440*/  LOP3.LUT R3, R7.reuse, 0x40, RZ, 0x3c, !PT ;  /* 0x0000004007037812 */ /* 0x040fe200078e3cff */
[----:B------:R-:W-:Y:S01]  /*8450*/  IMAD R2, R0, UR5, RZ ;  /* 0x0000000500027c24 */ /* 0x000fe2000f8e02ff */
[C---:B------:R-:W-:Y:S01]  /*8460*/  LOP3.LUT R4, R7.reuse, 0x20, RZ, 0x3c, !PT ;  /* 0x0000002007047812 */ /* 0x040fe200078e3cff */
[----:B------:R-:W-:Y:S01]  /*8470*/  ULDC UR5, c[0x0][0x248] ;  /* 0x0000920000057ab9 */ /* 0x000fe20000000800 */
[----:B------:R-:W-:Y:S01]  /*8480*/  LOP3.LUT R5, R7, 0x60, RZ, 0x3c, !PT ;  /* 0x0000006007057812 */ /* 0x000fe200078e3cff */
[----:B------:R0:W-:Y:S01]  /*8490*/  STS.U16 [R3+UR4+0x200], R12 ;  /* 0x0002000c03007988 */ /* 0x0001e20008000404 */
[----:B------:R-:W-:-:S02]  /*84a0*/  LOP3.LUT R29, R29, 0x300, RZ, 0xc0, !PT ;  /* 0x000003001d1d7812 */ /* 0x000fc400078ec0ff */
[--C-:B------:R-:W-:Y:S01]  /*84b0*/  SHF.R.U32.HI R11, RZ, 0x4, R13.reuse ;  /* 0x00000004ff0b7819 */ /* 0x100fe2000001160d */
[----:B------:R-:W-:Y:S01]  /*84c0*/  STS.U16 [R4+UR4+0x100], R9 ;  /* 0x0001000904007988 */ /* 0x000fe20008000404 */
[----:B------:R-:W-:Y:S02]  /*84d0*/  LOP3.LUT R6, R29, 0x7c, R6, 0xf8, !PT ;  /* 0x0000007c1d067812 */ /* 0x000fe400078ef806 */
[----:B------:R-:W-:Y:S01]  /*84e0*/  SGXT.U32 R11, R11, 0x3 ;  /* 0x000000030b0b781a */ /* 0x000fe20000000000 */
[----:B------:R1:W-:Y:S01]  /*84f0*/  STS.U16 [R5+UR4+0x300], R14 ;  /* 0x0003000e05007988 */ /* 0x0003e20008000404 */
[----:B------:R-:W-:Y:S01]  /*8500*/  LOP3.LUT R8, R6, 0x60, R13, 0x78, !PT ;  /* 0x0000006006087812 */ /* 0x000fe200078e780d */
[----:B------:R-:W-:Y:S01]  /*8510*/  BAR.SYNC.DEFER_BLOCKING 0x0 ;  /* 0x0000000000007b1d */ /* 0x000fe20000010000 */
[----:B------:R-:W-:Y:S02]  /*8520*/  IADD3 R16, P1, R2, UR6, RZ ;  /* 0x0000000602107c10 */ /* 0x000fe4000ff3e0ff */
[----:B0-----:R-:W-:-:S02]  /*8530*/  LOP3.LUT R3, R28, R11, RZ, 0xfc, !PT ;  /* 0x0000000b1c037212 */ /* 0x001fc400078efcff */
[----:B------:R-:W-:Y:S02]  /*8540*/  LEA.HI.X.SX32 R17, R2, UR7, 0x1, P1 ;  /* 0x0000000702117c11 */ /* 0x000fe400088f0eff */
[C-C-:B------:R-:W-:Y:S02]  /*8550*/  LOP3.LUT R2, R28.reuse, 0x8, R11.reuse, 0xfe, !PT ;  /* 0x000000081c027812 */ /* 0x140fe400078efe0b */
[C---:B------:R-:W-:Y:S01]  /*8560*/  ISETP.LT.AND P1, PT, R3.reuse, UR9, !P0 ;  /* 0x0000000903007c0c */ /* 0x040fe2000c721270 */
[----:B------:R-:W-:Y:S01]  /*8570*/  IMAD R3, R3, UR5, RZ ;  /* 0x0000000503037c24 */ /* 0x000fe2000f8e02ff */
[----:B------:R-:W-:Y:S01]  /*8580*/  LOP3.LUT R0, R28, R15, RZ, 0xfc, !PT ;  /* 0x0000000f1c007212 */ /* 0x000fe200078efcff */
[C---:B-1----:R-:W-:Y:S01]  /*8590*/  IMAD R5, R2.reuse, UR5, RZ ;  /* 0x0000000502057c24 */ /* 0x042fe2000f8e02ff */
[----:B------:R-:W-:Y:S02]  /*85a0*/  ISETP.LT.AND P4, PT, R2, UR9, !P0 ;  /* 0x0000000902007c0c */ /* 0x000fe4000c781270 */
[----:B------:R-:W-:-:S02]  /*85b0*/  LOP3.LUT R13, R28, 0x30, R11, 0xfe, !PT ;  /* 0x000000301c0d7812 */ /* 0x000fc400078efe0b */
[C-C-:B------:R-:W-:Y:S02]  /*85c0*/  LOP3.LUT R9, R28.reuse, 0x28, R11.reuse, 0xfe, !PT ;  /* 0x000000281c097812 */ /* 0x140fe400078efe0b */
[C-C-:B------:R-:W-:Y:S01]  /*85d0*/  LOP3.LUT R6, R28.reuse, 0x20, R11.reuse, 0xfe, !PT ;  /* 0x000000201c067812 */ /* 0x140fe200078efe0b */
[----:B------:R-:W-:Y:S01]  /*85e0*/  IMAD R14, R13, UR5, RZ ;  /* 0x000000050d0e7c24 */ /* 0x000fe2000f8e02ff */
[C-C-:B------:R-:W-:Y:S01]  /*85f0*/  LOP3.LUT R7, R28.reuse, 0x18, R11.reuse, 0xfe, !PT ;  /* 0x000000181c077812 */ /* 0x140fe200078efe0b */
[----:B------:R-:W-:Y:S01]  /*8600*/  IMAD R12, R9, UR5, RZ ;  /* 0x00000005090c7c24 */ /* 0x000fe2000f8e02ff */
[-C--:B------:R-:W-:Y:S01]  /*8610*/  IADD3 R2, P2, R3, R16.reuse, RZ ;  /* 0x0000001003027210 */ /* 0x080fe20007f5e0ff */
[----:B------:R-:W0:Y:S01]  /*8620*/  LDS R18, [R8+UR4] ;  /* 0x0000000408127984 */ /* 0x000e220008000800 */
[----:B------:R-:W-:Y:S01]  /*8630*/  LOP3.LUT R28, R28, 0x10, R11, 0xfe, !PT ;  /* 0x000000101c1c7812 */ /* 0x000fe200078efe0b */
[----:B------:R-:W-:Y:S01]  /*8640*/  IMAD R10, R7, UR5, RZ ;  /* 0x00000005070a7c24 */ /* 0x000fe2000f8e02ff */
[----:B------:R-:W-:Y:S01]  /*8650*/  IADD3 R4, P3, R5, R16, RZ ;  /* 0x0000001005047210 */ /* 0x000fe20007f7e0ff */
[----:B------:R-:W1:Y:S01]  /*8660*/  LDS R19, [R8+UR4+0x80] ;  /* 0x0000800408137984 */ /* 0x000e620008000800 */
[-C--:B------:R-:W-:Y:S01]  /*8670*/  LEA.HI.X.SX32 R3, R3, R17.reuse, 0x1, P2 ;  /* 0x0000001103037211 */ /* 0x080fe200010f0eff */
[----:B------:R-:W-:Y:S01]  /*8680*/  IMAD R11, R6, UR5, RZ ;  /* 0x00000005060b7c24 */ /* 0x000fe2000f8e02ff */
[C---:B------:R-:W-:Y:S01]  /*8690*/  ISETP.LT.AND P5, PT, R28.reuse, UR9, !P0 ;  /* 0x000000091c007c0c */ /* 0x040fe2000c7a1270 */
[----:B------:R-:W-:Y:S01]  /*86a0*/  IMAD R28, R28, UR5, RZ ;  /* 0x000000051c1c7c24 */ /* 0x000fe2000f8e02ff */
[----:B------:R-:W-:-:S02]  /*86b0*/  LEA.HI.X.SX32 R5, R5, R17, 0x1, P3 ;  /* 0x0000001105057211 */ /* 0x000fc400018f0eff */
[----:B------:R-:W-:Y:S02]  /*86c0*/  ISETP.LT.AND P3, PT, R6, UR9, !P0 ;  /* 0x0000000906007c0c */ /* 0x000fe4000c761270 */
[----:B------:R-:W-:Y:S02]  /*86d0*/  IADD3 R6, P6, R28, R16, RZ ;  /* 0x000000101c067210 */ /* 0x000fe40007fde0ff */
[C---:B0-----:R-:W-:Y:S02]  /*86e0*/  PRMT R15, R18.reuse, 0x7770, RZ ;  /* 0x00007770120f7816 */ /* 0x041fe400000000ff */
[C---:B------:R-:W-:Y:S02]  /*86f0*/  PRMT R21, R18.reuse, 0x7772, RZ ;  /* 0x0000777212157816 */ /* 0x040fe400000000ff */
[----:B------:R-:W-:Y:S01]  /*8700*/  PRMT R23, R18, 0x7773, RZ ;  /* 0x0000777312177816 */ /* 0x000fe200000000ff */
[----:B------:R0:W-:Y:S01]  /*8710*/  @P1 STG.E.U8 desc[UR30][R2.64], R15 ;  /* 0x0000000f02001986 */ /* 0x0001e2000c10111e */
[----:B-1----:R-:W-:-:S03]  /*8720*/  PRMT R25, R19, 0x7771, RZ ;  /* 0x0000777113197816 */ /* 0x002fc600000000ff */
[----:B------:R1:W-:Y:S01]  /*8730*/  @P4 STG.E.U8 desc[UR30][R4.64], R21 ;  /* 0x0000001504004986 */ /* 0x0003e2000c10111e */
[----:B------:R-:W-:Y:S02]  /*8740*/  ISETP.LT.AND P4, PT, R7, UR9, !P0 ;  /* 0x0000000907007c0c */ /* 0x000fe4000c781270 */
[-C--:B------:R-:W-:Y:S02]  /*8750*/  LEA.HI.X.SX32 R7, R28, R17.reuse, 0x1, P6 ;  /* 0x000000111c077211 */ /* 0x080fe400030f0eff */
[-C--:B------:R-:W-:Y:S02]  /*8760*/  IADD3 R8, P6, R12, R16.reuse, RZ ;  /* 0x000000100c087210 */ /* 0x080fe40007fde0ff */
[-C--:B0-----:R-:W-:Y:S01]  /*8770*/  IADD3 R2, P1, R10, R16.reuse, RZ ;  /* 0x000000100a027210 */ /* 0x081fe20007f3e0ff */
[----:B------:R-:W-:Y:S01]  /*8780*/  IMAD R15, R0, UR5, RZ ;  /* 0x00000005000f7c24 */ /* 0x000fe2000f8e02ff */
[----:B-1----:R-:W-:Y:S02]  /*8790*/  IADD3 R4, P2, R11, R16, RZ ;  /* 0x000000100b047210 */ /* 0x002fe40007f5e0ff */
[----:B------:R-:W-:-:S02]  /*87a0*/  LEA.HI.X.SX32 R3, R10, R17, 0x1, P1 ;  /* 0x000000110a037211 */ /* 0x000fc400008f0eff */
[-C--:B------:R-:W-:Y:S02]  /*87b0*/  IADD3 R10, P1, R14, R16.reuse, RZ ;  /* 0x000000100e0a7210 */ /* 0x080fe40007f3e0ff */
[-C--:B------:R-:W-:Y:S02]  /*87c0*/  LEA.HI.X.SX32 R5, R11, R17.reuse, 0x1, P2 ;  /* 0x000000110b057211 */ /* 0x080fe400010f0eff */
[----:B------:R-:W-:Y:S02]  /*87d0*/  ISETP.LT.AND P2, PT, R9, UR9, !P0 ;  /* 0x0000000909007c0c */ /* 0x000fe4000c741270 */
[-C--:B------:R-:W-:Y:S02]  /*87e0*/  LEA.HI.X.SX32 R9, R12, R17.reuse, 0x1, P6 ;  /* 0x000000110c097211 */ /* 0x080fe400030f0eff */
[----:B------:R-:W-:Y:S02]  /*87f0*/  LEA.HI.X.SX32 R11, R14, R17, 0x1, P1 ;  /* 0x000000110e0b7211 */ /* 0x000fe400008f0eff */
[----:B------:R-:W-:-:S02]  /*8800*/  IADD3 R12, P6, R15, R16, RZ ;  /* 0x000000100f0c7210 */ /* 0x000fc40007fde0ff */
[----:B------:R-:W-:Y:S02]  /*8810*/  ISETP.LT.AND P1, PT, R13, UR9, !P0 ;  /* 0x000000090d007c0c */ /* 0x000fe4000c721270 */
[----:B------:R-:W-:Y:S02]  /*8820*/  ISETP.LT.AND P0, PT, R0, UR9, !P0 ;  /* 0x0000000900007c0c */ /* 0x000fe4000c701270 */
[----:B------:R-:W-:Y:S02]  /*8830*/  PRMT R21, R19, 0x7770, RZ ;  /* 0x0000777013157816 */ /* 0x000fe400000000ff */
[----:B------:R-:W-:Y:S02]  /*8840*/  LEA.HI.X.SX32 R13, R15, R17, 0x1, P6 ;  /* 0x000000110f0d7211 */ /* 0x000fe400030f0eff */
[----:B------:R-:W-:Y:S01]  /*8850*/  PRMT R15, R19, 0x7772, RZ ;  /* 0x00007772130f7816 */ /* 0x000fe200000000ff */
[----:B------:R0:W-:Y:S01]  /*8860*/  @P5 STG.E.U8 desc[UR30][R6.64], R21 ;  /* 0x0000001506005986 */ /* 0x0001e2000c10111e */
[----:B------:R-:W-:-:S02]  /*8870*/  PRMT R17, R18, 0x7771, RZ ;  /* 0x0000777112117816 */ /* 0x000fc400000000ff */
[----:B------:R-:W-:Y:S01]  /*8880*/  PRMT R19, R19, 0x7773, RZ ;  /* 0x0000777313137816 */ /* 0x000fe200000000ff */
[----:B------:R0:W-:Y:S04]  /*8890*/  @P4 STG.E.U8 desc[UR30][R2.64], R15 ;  /* 0x0000000f02004986 */ /* 0x0001e8000c10111e */
[----:B------:R0:W-:Y:S04]  /*88a0*/  @P3 STG.E.U8 desc[UR30][R4.64], R17 ;  /* 0x0000001104003986 */ /* 0x0001e8000c10111e */
[----:B------:R0:W-:Y:S04]  /*88b0*/  @P2 STG.E.U8 desc[UR30][R8.64], R23 ;  /* 0x0000001708002986 */ /* 0x0001e8000c10111e */
[----:B------:R0:W-:Y:S01]  /*88c0*/  @P1 STG.E.U8 desc[UR30][R10.64], R25 ;  /* 0x000000190a001986 */ /* 0x0001e2000c10111e */
[----:B------:R-:W-:Y:S05]  /*88d0*/  @!P0 EXIT ;  /* 0x000000000000894d */ /* 0x000fea0003800000 */
[----:B------:R-:W-:Y:S01]  /*88e0*/  STG.E.U8 desc[UR30][R12.64], R19 ;  /* 0x000000130c007986 */ /* 0x000fe2000c10111e */
[----:B------:R-:W-:Y:S05]  /*88f0*/  EXIT ;  /* 0x000000000000794d */ /* 0x000fea0003800000 */
.L_x_3:
[----:B------:R-:W-:-:S00]  /*8900*/  BRA `(.L_x_3) ;  /* 0xfffffffc00fc7947 */ /* 0x000fc0000383ffff */
[----:B------:R-:W-:-:S00]  /*8910*/  NOP ;  /* 0x0000000000007918 */ /* 0x000fc00000000000 */
        /* <DEDUP_REMOVED lines=14> */
.L_x_4:


//--------------------- .nv.shared.matmul_kernel  --------------------------
	.section	.nv.shared.matmul_kernel,"aw",@nobits
	.sectionflags	@""
	.align	16
	.zero		1024


//--------------------- .nv.shared.reserved.0     --------------------------
	.section	.nv.shared.reserved.0,"aw",@nobits
	.weak		__nv_reservedSMEM_offset_0_alias
	.size		__nv_reservedSMEM_offset_0_alias, 0, 0
	.other		__nv_reservedSMEM_offset_0_alias,@"STO_CUDA_RESERVED_SHARED STV_DEFAULT"
__nv_reservedSMEM_offset_0_alias:
	.zero		0


//--------------------- .nv.constant0.matmul_kernel --------------------------
	.section	.nv.constant0.matmul_kernel,"a",@progbits
	.sectionflags	@""
	.align	4
.nv.constant0.matmul_kernel:
	.zero		608


//--------------------- SYMBOLS --------------------------

	.type		.nv.reservedSmem.offset0,@object
	.size		.nv.reservedSmem.offset0,0x4
